	.headerflags	@"EF_CUDA_TEXMODE_UNIFIED EF_CUDA_64BIT_ADDRESS EF_CUDA_ACCELERATORS EF_CUDA_SM90 EF_CUDA_VIRTUAL_SM(EF_CUDA_SM90)"
	.elftype	@"ET_EXEC"


//--------------------- .nv.info                  --------------------------
	.section	.nv.info,"",@"SHT_CUDA_INFO"
	.align	4


	//----- nvinfo : EIATTR_REGCOUNT
	.align		4
        /*0000*/ 	.byte	0x04, 0x2f
        /*0002*/ 	.short	(.L_3 - .L_2)
	.align		4
.L_2:
        /*0004*/ 	.word	index@(triton_poi_fused_cat_relu_62)
        /*0008*/ 	.word	0x00000056


	//----- nvinfo : EIATTR_MIN_STACK_SIZE
	.align		4
.L_3:
        /*000c*/ 	.byte	0x04, 0x12
        /*000e*/ 	.short	(.L_5 - .L_4)
	.align		4
.L_4:
        /*0010*/ 	.word	index@(triton_poi_fused_cat_relu_62)
        /*0014*/ 	.word	0x00000000


	//----- nvinfo : EIATTR_FRAME_SIZE
	.align		4
.L_5:
        /*0018*/ 	.byte	0x04, 0x11
        /*001a*/ 	.short	(.L_7 - .L_6)
	.align		4
.L_6:
        /*001c*/ 	.word	index@(triton_poi_fused_cat_relu_62)
        /*0020*/ 	.word	0x00000000


	//----- nvinfo : EIATTR_MIN_STACK_SIZE
	.align		4
.L_7:
        /*0024*/ 	.byte	0x04, 0x12
        /*0026*/ 	.short	(.L_9 - .L_8)
	.align		4
.L_8:
        /*0028*/ 	.word	index@(triton_poi_fused_cat_relu_62)
        /*002c*/ 	.word	0x00000000
.L_9:


//--------------------- .nv.info.triton_poi_fused_cat_relu_62 --------------------------
	.section	.nv.info.triton_poi_fused_cat_relu_62,"",@"SHT_CUDA_INFO"
	.sectionflags	@""
	.align	4


	//----- nvinfo : EIATTR_CUDA_API_VERSION
	.align		4
        /*0000*/ 	.byte	0x04, 0x37
        /*0002*/ 	.short	(.L_11 - .L_10)
.L_10:
        /*0004*/ 	.word	0x0000007c


	//----- nvinfo : EIATTR_KPARAM_INFO
	.align		4
.L_11:
        /*0008*/ 	.byte	0x04, 0x17
        /*000a*/ 	.short	(.L_13 - .L_12)
.L_12:
        /*000c*/ 	.word	0x00000000
        /*0010*/ 	.short	0x0010
        /*0012*/ 	.short	0x007c
        /*0014*/ 	.byte	0x00, 0xf0, 0x11, 0x00


	//----- nvinfo : EIATTR_KPARAM_INFO
	.align		4
.L_13:
        /*0018*/ 	.byte	0x04, 0x17
        /*001a*/ 	.short	(.L_15 - .L_14)
.L_14:
        /*001c*/ 	.word	0x00000000
        /*0020*/ 	.short	0x000f
        /*0022*/ 	.short	0x0078
        /*0024*/ 	.byte	0x00, 0xf0, 0x11, 0x00


	//----- nvinfo : EIATTR_KPARAM_INFO
	.align		4
.L_15:
        /*0028*/ 	.byte	0x04, 0x17
        /*002a*/ 	.short	(.L_17 - .L_16)
.L_16:
        /*002c*/ 	.word	0x00000000
        /*0030*/ 	.short	0x000e
        /*0032*/ 	.short	0x0070
        /*0034*/ 	.byte	0x00, 0xf4, 0x21, 0x00


	//----- nvinfo : EIATTR_KPARAM_INFO
	.align		4
.L_17:
        /*0038*/ 	.byte	0x04, 0x17
        /*003a*/ 	.short	(.L_19 - .L_18)
.L_18:
        /*003c*/ 	.word	0x00000000
        /*0040*/ 	.short	0x000d
        /*0042*/ 	.short	0x0068
        /*0044*/ 	.byte	0x00, 0xf4, 0x21, 0x00


	//----- nvinfo : EIATTR_KPARAM_INFO
	.align		4
.L_19:
        /*0048*/ 	.byte	0x04, 0x17
        /*004a*/ 	.short	(.L_21 - .L_20)
.L_20:
        /*004c*/ 	.word	0x00000000
        /*0050*/ 	.short	0x000c
        /*0052*/ 	.short	0x0060
        /*0054*/ 	.byte	0x00, 0xf4, 0x21, 0x00


	//----- nvinfo : EIATTR_KPARAM_INFO
	.align		4
.L_21:
        /*0058*/ 	.byte	0x04, 0x17
        /*005a*/ 	.short	(.L_23 - .L_22)
.L_22:
        /*005c*/ 	.word	0x00000000
        /*0060*/ 	.short	0x000b
        /*0062*/ 	.short	0x0058
        /*0064*/ 	.byte	0x00, 0xf4, 0x21, 0x00


	//----- nvinfo : EIATTR_KPARAM_INFO
	.align		4
.L_23:
        /*0068*/ 	.byte	0x04, 0x17
        /*006a*/ 	.short	(.L_25 - .L_24)
.L_24:
        /*006c*/ 	.word	0x00000000
        /*0070*/ 	.short	0x000a
        /*0072*/ 	.short	0x0050
        /*0074*/ 	.byte	0x00, 0xf4, 0x21, 0x00


	//----- nvinfo : EIATTR_KPARAM_INFO
	.align		4
.L_25:
        /*0078*/ 	.byte	0x04, 0x17
        /*007a*/ 	.short	(.L_27 - .L_26)
.L_26:
        /*007c*/ 	.word	0x00000000
        /*0080*/ 	.short	0x0009
        /*0082*/ 	.short	0x0048
        /*0084*/ 	.byte	0x00, 0xf4, 0x21, 0x00


	//----- nvinfo : EIATTR_KPARAM_INFO
	.align		4
.L_27:
        /*0088*/ 	.byte	0x04, 0x17
        /*008a*/ 	.short	(.L_29 - .L_28)
.L_28:
        /*008c*/ 	.word	0x00000000
        /*0090*/ 	.short	0x0008
        /*0092*/ 	.short	0x0040
        /*0094*/ 	.byte	0x00, 0xf4, 0x21, 0x00


	//----- nvinfo : EIATTR_KPARAM_INFO
	.align		4
.L_29:
        /*0098*/ 	.byte	0x04, 0x17
        /*009a*/ 	.short	(.L_31 - .L_30)
.L_30:
        /*009c*/ 	.word	0x00000000
        /*00a0*/ 	.short	0x0007
        /*00a2*/ 	.short	0x0038
        /*00a4*/ 	.byte	0x00, 0xf4, 0x21, 0x00


	//----- nvinfo : EIATTR_KPARAM_INFO
	.align		4
.L_31:
        /*00a8*/ 	.byte	0x04, 0x17
        /*00aa*/ 	.short	(.L_33 - .L_32)
.L_32:
        /*00ac*/ 	.word	0x00000000
        /*00b0*/ 	.short	0x0006
        /*00b2*/ 	.short	0x0030
        /*00b4*/ 	.byte	0x00, 0xf4, 0x21, 0x00


	//----- nvinfo : EIATTR_KPARAM_INFO
	.align		4
.L_33:
        /*00b8*/ 	.byte	0x04, 0x17
        /*00ba*/ 	.short	(.L_35 - .L_34)
.L_34:
        /*00bc*/ 	.word	0x00000000
        /*00c0*/ 	.short	0x0005
        /*00c2*/ 	.short	0x0028
        /*00c4*/ 	.byte	0x00, 0xf4, 0x21, 0x00


	//----- nvinfo : EIATTR_KPARAM_INFO
	.align		4
.L_35:
        /*00c8*/ 	.byte	0x04, 0x17
        /*00ca*/ 	.short	(.L_37 - .L_36)
.L_36:
        /*00cc*/ 	.word	0x00000000
        /*00d0*/ 	.short	0x0004
        /*00d2*/ 	.short	0x0020
        /*00d4*/ 	.byte	0x00, 0xf4, 0x21, 0x00


	//----- nvinfo : EIATTR_KPARAM_INFO
	.align		4
.L_37:
        /*00d8*/ 	.byte	0x04, 0x17
        /*00da*/ 	.short	(.L_39 - .L_38)
.L_38:
        /*00dc*/ 	.word	0x00000000
        /*00e0*/ 	.short	0x0003
        /*00e2*/ 	.short	0x0018
        /*00e4*/ 	.byte	0x00, 0xf4, 0x21, 0x00


	//----- nvinfo : EIATTR_KPARAM_INFO
	.align		4
.L_39:
        /*00e8*/ 	.byte	0x04, 0x17
        /*00ea*/ 	.short	(.L_41 - .L_40)
.L_40:
        /*00ec*/ 	.word	0x00000000
        /*00f0*/ 	.short	0x0002
        /*00f2*/ 	.short	0x0010
        /*00f4*/ 	.byte	0x00, 0xf4, 0x21, 0x00


	//----- nvinfo : EIATTR_KPARAM_INFO
	.align		4
.L_41:
        /*00f8*/ 	.byte	0x04, 0x17
        /*00fa*/ 	.short	(.L_43 - .L_42)
.L_42:
        /*00fc*/ 	.word	0x00000000
        /*0100*/ 	.short	0x0001
        /*0102*/ 	.short	0x0008
        /*0104*/ 	.byte	0x00, 0xf4, 0x21, 0x00


	//----- nvinfo : EIATTR_KPARAM_INFO
	.align		4
.L_43:
        /*0108*/ 	.byte	0x04, 0x17
        /*010a*/ 	.short	(.L_45 - .L_44)
.L_44:
        /*010c*/ 	.word	0x00000000
        /*0110*/ 	.short	0x0000
        /*0112*/ 	.short	0x0000
        /*0114*/ 	.byte	0x00, 0xf4, 0x21, 0x00


	//----- nvinfo : EIATTR_SPARSE_MMA_MASK
	.align		4
.L_45:
        /*0118*/ 	.byte	0x03, 0x50
        /*011a*/ 	.short	0x0000


	//----- nvinfo : EIATTR_MAXREG_COUNT
	.align		4
        /*011c*/ 	.byte	0x03, 0x1b
        /*011e*/ 	.short	0x00ff


	//----- nvinfo : EIATTR_EXIT_INSTR_OFFSETS
	.align		4
        /*0120*/ 	.byte	0x04, 0x1c
        /*0122*/ 	.short	(.L_47 - .L_46)


	//   ....[0]....
.L_46:
        /*0124*/ 	.word	0x00002610


	//   ....[1]....
        /*0128*/ 	.word	0x00002630


	//----- nvinfo : EIATTR_REQNTID
	.align		4
.L_47:
        /*012c*/ 	.byte	0x04, 0x10
        /*012e*/ 	.short	(.L_49 - .L_48)
.L_48:
        /*0130*/ 	.word	0x00000080
        /*0134*/ 	.word	0x00000001
        /*0138*/ 	.word	0x00000001


	//----- nvinfo : EIATTR_CBANK_PARAM_SIZE
	.align		4
.L_49:
        /*013c*/ 	.byte	0x03, 0x19
        /*013e*/ 	.short	0x0080


	//----- nvinfo : EIATTR_PARAM_CBANK
	.align		4
        /*0140*/ 	.byte	0x04, 0x0a
        /*0142*/ 	.short	(.L_51 - .L_50)
	.align		4
.L_50:
        /*0144*/ 	.word	index@(.nv.constant0.triton_poi_fused_cat_relu_62)
        /*0148*/ 	.short	0x0210
        /*014a*/ 	.short	0x0080


	//----- nvinfo : EIATTR_SW_WAR
	.align		4
.L_51:
        /*014c*/ 	.byte	0x04, 0x36
        /*014e*/ 	.short	(.L_53 - .L_52)
.L_52:
        /*0150*/ 	.word	0x00000008
.L_53:


//--------------------- .nv.callgraph             --------------------------
	.section	.nv.callgraph,"",@"SHT_CUDA_CALLGRAPH"
	.align	4
	.sectionentsize	8
	.align		4
        /*0000*/ 	.word	0x00000000
	.align		4
        /*0004*/ 	.word	0xffffffff
	.align		4
        /*0008*/ 	.word	0x00000000
	.align		4
        /*000c*/ 	.word	0xfffffffe
	.align		4
        /*0010*/ 	.word	0x00000000
	.align		4
        /*0014*/ 	.word	0xfffffffd
	.align		4
        /*0018*/ 	.word	0x00000000
	.align		4
        /*001c*/ 	.word	0xfffffffc


//--------------------- .nv.constant4             --------------------------
	.section	.nv.constant4,"a",@progbits
	.align	8
	.align		8
.nv.constant4:
        /*0000*/ 	.dword	_$_str
	.align		8
        /*0008*/ 	.dword	_$_str_$_2


//--------------------- .text.triton_poi_fused_cat_relu_62 --------------------------
	.section	.text.triton_poi_fused_cat_relu_62,"ax",@progbits
	.align	128
        .global         triton_poi_fused_cat_relu_62
        .type           triton_poi_fused_cat_relu_62,@function
        .size           triton_poi_fused_cat_relu_62,(.L_x_1 - triton_poi_fused_cat_relu_62)
        .other          triton_poi_fused_cat_relu_62,@"STO_CUDA_ENTRY STV_DEFAULT"
triton_poi_fused_cat_relu_62:
.text.triton_poi_fused_cat_relu_62:
[----:B------:R-:W0:Y:S01]  /*0000*/  LDC R1, c[0x0][0x28] ;  /* 0x00000a00ff017b82 */ /* 0x000e220000000800 */
[----:B------:R-:W1:Y:S07]  /*0010*/  S2R R4, SR_TID.X ;  /* 0x0000000000047919 */ /* 0x000e6e0000002100 */
[----:B------:R-:W2:Y:S01]  /*0020*/  S2UR UR4, SR_CTAID.X ;  /* 0x00000000000479c3 */ /* 0x000ea20000002500 */
[----:B------:R-:W-:Y:S01]  /*0030*/  CS2R R6, SRZ ;  /* 0x0000000000067805 */ /* 0x000fe2000001ff00 */
[----:B------:R-:W-:Y:S01]  /*0040*/  ULDC.64 UR6, c[0x0][0x208] ;  /* 0x0000820000067ab9 */ /* 0x000fe20000000a00 */
[----:B------:R-:W3:Y:S05]  /*0050*/  S2R R3, SR_CTAID.Y ;  /* 0x0000000000037919 */ /* 0x000eea0000002600 */
[----:B------:R-:W4:Y:S08]  /*0060*/  LDC.64 R28, c[0x0][0x210] ;  /* 0x00008400ff1c7b82 */ /* 0x000f300000000a00 */
[----:B------:R-:W5:Y:S01]  /*0070*/  LDC.64 R66, c[0x0][0x248] ;  /* 0x00009200ff427b82 */ /* 0x000f620000000a00 */
[----:B--2---:R-:W-:-:S07]  /*0080*/  USHF.L.U32 UR5, UR4, 0x2, URZ ;  /* 0x0000000204057899 */ /* 0x004fce000800063f */
[----:B------:R-:W2:Y:S01]  /*0090*/  LDC.64 R46, c[0x0][0x258] ;  /* 0x00009600ff2e7b82 */ /* 0x000ea20000000a00 */
[----:B-1----:R-:W-:-:S07]  /*00a0*/  IMAD.SHL.U32 R0, R4, 0x4, RZ ;  /* 0x0000000404007824 */ /* 0x002fce00078e00ff */
[----:B------:R-:W1:Y:S01]  /*00b0*/  LDC.64 R64, c[0x0][0x250] ;  /* 0x00009400ff407b82 */ /* 0x000e620000000a00 */
[----:B------:R-:W-:-:S05]  /*00c0*/  LOP3.LUT R0, R0, 0xfc, RZ, 0xc0, !PT ;  /* 0x000000fc00007812 */ /* 0x000fca00078ec0ff */
[----:B---3--:R-:W-:Y:S01]  /*00d0*/  IMAD R2, R3, 0x100, R0 ;  /* 0x0000010003027824 */ /* 0x008fe200078e0200 */
[----:B------:R-:W-:Y:S02]  /*00e0*/  SHF.R.U32.HI R0, RZ, 0x6, R4 ;  /* 0x00000006ff007819 */ /* 0x000fe40000011604 */
[----:B------:R-:W-:Y:S02]  /*00f0*/  CS2R R24, SRZ ;  /* 0x0000000000187805 */ /* 0x000fe4000001ff00 */
[----:B------:R-:W-:Y:S01]  /*0100*/  CS2R R26, SRZ ;  /* 0x00000000001a7805 */ /* 0x000fe2000001ff00 */
[----:B------:R-:W-:Y:S01]  /*0110*/  IMAD.HI R3, R2, 0x2e8ba2e9, RZ ;  /* 0x2e8ba2e902037827 */ /* 0x000fe200078e02ff */
[----:B------:R-:W-:Y:S02]  /*0120*/  SGXT.U32 R0, R0, 0x1 ;  /* 0x000000010000781a */ /* 0x000fe40000000000 */
[----:B------:R-:W-:Y:S02]  /*0130*/  CS2R R36, SRZ ;  /* 0x0000000000247805 */ /* 0x000fe4000001ff00 */
[----:B------:R-:W-:-:S02]  /*0140*/  ISETP.GE.AND P0, PT, R2, 0xb00, PT ;  /* 0x00000b000200780c */ /* 0x000fc40003f06270 */
[----:B------:R-:W-:Y:S02]  /*0150*/  CS2R R38, SRZ ;  /* 0x0000000000267805 */ /* 0x000fe4000001ff00 */
[----:B------:R-:W-:Y:S02]  /*0160*/  SHF.R.U32.HI R4, RZ, 0x1f, R3 ;  /* 0x0000001fff047819 */ /* 0x000fe40000011603 */
[----:B------:R-:W-:Y:S02]  /*0170*/  CS2R R40, SRZ ;  /* 0x0000000000287805 */ /* 0x000fe4000001ff00 */
[----:B------:R-:W-:Y:S02]  /*0180*/  LOP3.LUT R0, R0, UR5, RZ, 0xfc, !PT ;  /* 0x0000000500007c12 */ /* 0x000fe4000f8efcff */
[----:B------:R-:W-:Y:S02]  /*0190*/  CS2R R42, SRZ ;  /* 0x00000000002a7805 */ /* 0x000fe4000001ff00 */
[----:B------:R-:W-:-:S02]  /*01a0*/  LEA.HI.SX32 R3, R3, R4, 0x19 ;  /* 0x0000000403037211 */ /* 0x000fc400078fcaff */
[----:B------:R-:W-:Y:S02]  /*01b0*/  CS2R R4, SRZ ;  /* 0x0000000000047805 */ /* 0x000fe4000001ff00 */
[C---:B------:R-:W-:Y:S02]  /*01c0*/  ISETP.GE.AND P3, PT, R0.reuse, 0x4, PT ;  /* 0x000000040000780c */ /* 0x040fe40003f66270 */
[----:B------:R-:W-:Y:S02]  /*01d0*/  CS2R R14, SRZ ;  /* 0x00000000000e7805 */ /* 0x000fe4000001ff00 */
[----:B------:R-:W-:Y:S01]  /*01e0*/  LOP3.LUT R10, R0, 0x2, RZ, 0xfc, !PT ;  /* 0x00000002000a7812 */ /* 0x000fe200078efcff */
[----:B------:R-:W-:Y:S01]  /*01f0*/  IMAD R11, R3, 0x2c0, RZ ;  /* 0x000002c0030b7824 */ /* 0x000fe200078e02ff */
[----:B------:R-:W-:Y:S01]  /*0200*/  CS2R R18, SRZ ;  /* 0x0000000000127805 */ /* 0x000fe2000001ff00 */
[----:B------:R-:W3:Y:S01]  /*0210*/  LDC.64 R44, c[0x0][0x228] ;  /* 0x00008a00ff2c7b82 */ /* 0x000ee20000000a00 */
[----:B------:R-:W-:Y:S01]  /*0220*/  ISETP.LT.AND P0, PT, R10, 0x4, !P0 ;  /* 0x000000040a00780c */ /* 0x000fe20004701270 */
[----:B------:R-:W-:-:S02]  /*0230*/  IMAD.IADD R52, R2, 0x1, -R11 ;  /* 0x0000000102347824 */ /* 0x000fc400078e0a0b */
[----:B------:R-:W-:-:S03]  /*0240*/  IMAD R11, R0, 0xb0, R11 ;  /* 0x000000b0000b7824 */ /* 0x000fc600078e020b */
[C---:B------:R-:W-:Y:S01]  /*0250*/  ISETP.LT.AND P1, PT, R52.reuse, 0xb0, !P3 ;  /* 0x000000b03400780c */ /* 0x040fe20005f21270 */
[C---:B------:R-:W-:Y:S01]  /*0260*/  VIADD R58, R52.reuse, 0xfffffea0 ;  /* 0xfffffea0343a7836 */ /* 0x040fe20000000000 */
[C---:B------:R-:W-:Y:S01]  /*0270*/  ISETP.LT.AND P2, PT, R52.reuse, 0xb0, P0 ;  /* 0x000000b03400780c */ /* 0x040fe20000741270 */
[----:B------:R-:W-:Y:S01]  /*0280*/  IMAD.IADD R9, R52, 0x1, R11 ;  /* 0x0000000134097824 */ /* 0x000fe200078e020b */
[----:B------:R-:W-:Y:S01]  /*0290*/  ISETP.LT.AND P1, PT, R2, 0xb00, P1 ;  /* 0x00000b000200780c */ /* 0x000fe20000f21270 */
[----:B------:R-:W-:Y:S01]  /*02a0*/  VIADD R50, R11, 0x160 ;  /* 0x000001600b327836 */ /* 0x000fe20000000000 */
[----:B------:R-:W-:Y:S01]  /*02b0*/  ISETP.LT.U32.AND P5, PT, R58, 0xb0, P0 ;  /* 0x000000b03a00780c */ /* 0x000fe200007a1070 */
[----:B----4-:R-:W-:Y:S01]  /*02c0*/  IMAD.WIDE R8, R9, 0x4, R28 ;  /* 0x0000000409087825 */ /* 0x010fe200078e021c */
[----:B------:R-:W4:Y:S03]  /*02d0*/  LDC.64 R48, c[0x0][0x220] ;  /* 0x00008800ff307b82 */ /* 0x000f260000000a00 */
[----:B------:R-:W-:-:S02]  /*02e0*/  IMAD.IADD R13, R52, 0x1, R50 ;  /* 0x00000001340d7824 */ /* 0x000fc400078e0232 */
[----:B------:R-:W-:Y:S02]  /*02f0*/  IMAD.IADD R17, R50, 0x1, R58 ;  /* 0x0000000132117824 */ /* 0x000fe400078e023a */
[----:B------:R-:W-:Y:S01]  /*0300*/  IMAD.WIDE R12, R13, 0x4, R28 ;  /* 0x000000040d0c7825 */ /* 0x000fe200078e021c */
[----:B------:R-:W-:Y:S01]  /*0310*/  CS2R R22, SRZ ;  /* 0x0000000000167805 */ /* 0x000fe2000001ff00 */
[----:B------:R5:W3:Y:S01]  /*0320*/  @P1 LDG.E.EL.128 R4, desc[UR6][R8.64] ;  /* 0x0000000608041981 */ /* 0x000ae2000c2e1d00 */
[----:B------:R-:W-:Y:S01]  /*0330*/  ISETP.LT.AND P6, PT, R2, 0xb00, !P3 ;  /* 0x00000b000200780c */ /* 0x000fe20005fc1270 */
[----:B------:R-:W3:Y:S02]  /*0340*/  LDC.64 R80, c[0x0][0x218] ;  /* 0x00008600ff507b82 */ /* 0x000ee40000000a00 */
[----:B------:R1:W3:Y:S01]  /*0350*/  @P2 LDG.E.EL.128 R24, desc[UR6][R12.64] ;  /* 0x000000060c182981 */ /* 0x0002e2000c2e1d00 */
[----:B-----5:R-:W-:-:S05]  /*0360*/  IMAD.WIDE R8, R17, 0x4, R66 ;  /* 0x0000000411087825 */ /* 0x020fca00078e0242 */
[----:B------:R-:W5:Y:S01]  /*0370*/  LDC.64 R82, c[0x0][0x230] ;  /* 0x00008c00ff527b82 */ /* 0x000f620000000a00 */
[----:B------:R-:W-:Y:S01]  /*0380*/  IMAD.WIDE R16, R17, 0x4, R28 ;  /* 0x0000000411107825 */ /* 0x000fe200078e021c */
[----:B------:R2:W3:Y:S01]  /*0390*/  @P5 LDG.E.EL.128 R36, desc[UR6][R8.64] ;  /* 0x0000000608245981 */ /* 0x0004e2000c2e1d00 */
[----:B------:R-:W-:-:S03]  /*03a0*/  ISETP.GT.AND P4, PT, R52, 0x20f, P6 ;  /* 0x0000020f3400780c */ /* 0x000fc60003784270 */
[----:B------:R2:W3:Y:S01]  /*03b0*/  @P5 LDG.E.EL.128 R40, desc[UR6][R16.64] ;  /* 0x0000000610285981 */ /* 0x0004e2000c2e1d00 */
[C---:B------:R-:W-:Y:S01]  /*03c0*/  VIADD R61, R52.reuse, 0xfffffdf0 ;  /* 0xfffffdf0343d7836 */ /* 0x040fe20000000000 */
[----:B-1----:R-:W-:Y:S01]  /*03d0*/  CS2R R12, SRZ ;  /* 0x00000000000c7805 */ /* 0x002fe2000001ff00 */
[----:B--2---:R-:W-:Y:S01]  /*03e0*/  IMAD.WIDE R46, R52, 0x4, R46 ;  /* 0x00000004342e7825 */ /* 0x004fe200078e022e */
[----:B------:R-:W-:Y:S01]  /*03f0*/  LEA.HI R2, R0, R0, RZ, 0x1 ;  /* 0x0000000000027211 */ /* 0x000fe200078f08ff */
[----:B------:R-:W-:Y:S01]  /*0400*/  USHF.R.U32.HI UR4, URZ, 0x1d, UR4 ;  /* 0x0000001d3f047899 */ /* 0x000fe20008011604 */
[----:B------:R-:W-:Y:S01]  /*0410*/  ISETP.LT.U32.AND P3, PT, R58, 0xb0, P6 ;  /* 0x000000b03a00780c */ /* 0x000fe20003761070 */
[----:B0-----:R-:W-:Y:S01]  /*0420*/  IMAD.IADD R9, R11, 0x1, R61 ;  /* 0x000000010b097824 */ /* 0x001fe200078e023d */
[----:B------:R-:W-:Y:S02]  /*0430*/  P2R R60, PR, RZ, 0x40 ;  /* 0x00000040ff3c7803 */ /* 0x000fe40000000000 */
[----:B------:R-:W-:Y:S01]  /*0440*/  CS2R R16, SRZ ;  /* 0x0000000000107805 */ /* 0x000fe2000001ff00 */
[----:B------:R-:W-:Y:S01]  /*0450*/  IMAD.WIDE R8, R9, 0x4, R64 ;  /* 0x0000000409087825 */ /* 0x000fe200078e0240 */
[----:B------:R-:W2:Y:S04]  /*0460*/  @P4 LDG.E.EL.128 R12, desc[UR6][R46.64+-0x840] ;  /* 0xfff7c0062e0c4981 */ /* 0x000ea8000c2e1d00 */
[----:B------:R-:W2:Y:S01]  /*0470*/  @P4 LDG.E.EL.128 R16, desc[UR6][R8.64] ;  /* 0x0000000608104981 */ /* 0x000ea2000c2e1d00 */
[----:B------:R-:W-:Y:S01]  /*0480*/  LOP3.LUT R21, R2, 0xffffffe, RZ, 0xc0, !PT ;  /* 0x0ffffffe02157812 */ /* 0x000fe200078ec0ff */
[----:B------:R-:W-:Y:S01]  /*0490*/  USGXT.U32 UR4, UR4, 0x1 ;  /* 0x000000010404789a */ /* 0x000fe20008000000 */
[----:B------:R-:W-:Y:S01]  /*04a0*/  SHF.R.S32.HI R56, RZ, 0x1, R2 ;  /* 0x00000001ff387819 */ /* 0x000fe20000011402 */
[----:B------:R-:W-:-:S02]  /*04b0*/  IMAD.IADD R31, R11, 0x1, R58 ;  /* 0x000000010b1f7824 */ /* 0x000fc400078e023a */
[----:B------:R-:W-:Y:S02]  /*04c0*/  IMAD.IADD R20, R0, 0x1, -R21 ;  /* 0x0000000100147824 */ /* 0x000fe400078e0a15 */
[----:B------:R-:W-:Y:S02]  /*04d0*/  VIADD R10, R10, UR4 ;  /* 0x000000040a0a7c36 */ /* 0x000fe40008000000 */
[----:B------:R-:W-:Y:S02]  /*04e0*/  IMAD.MOV.U32 R21, RZ, RZ, 0xb0 ;  /* 0x000000b0ff157424 */ /* 0x000fe400078e00ff */
[----:B------:R-:W-:Y:S01]  /*04f0*/  IMAD R20, R3, 0x9, R20 ;  /* 0x0000000903147824 */ /* 0x000fe200078e0214 */
[----:B------:R-:W-:Y:S01]  /*0500*/  SHF.R.S32.HI R10, RZ, 0x1, R10 ;  /* 0x00000001ff0a7819 */ /* 0x000fe2000001140a */
[----:B------:R-:W-:-:S04]  /*0510*/  IMAD.WIDE R32, R31, 0x4, R28 ;  /* 0x000000041f207825 */ /* 0x000fc800078e021c */
[----:B------:R-:W-:Y:S02]  /*0520*/  IMAD R21, R20, R21, 0x2c0 ;  /* 0x000002c014157424 */ /* 0x000fe400078e0215 */
[----:B------:R-:W-:Y:S02]  /*0530*/  IMAD.IADD R35, R50, 0x1, R61 ;  /* 0x0000000132237824 */ /* 0x000fe400078e023d */
[--C-:B------:R-:W-:Y:S02]  /*0540*/  IMAD R56, R56, 0x210, R21.reuse ;  /* 0x0000021038387824 */ /* 0x100fe400078e0215 */
[----:B------:R-:W-:Y:S01]  /*0550*/  IMAD R62, R10, 0x210, R21 ;  /* 0x000002100a3e7824 */ /* 0x000fe200078e0215 */
[----:B------:R-:W-:Y:S01]  /*0560*/  CS2R R20, SRZ ;  /* 0x0000000000147805 */ /* 0x000fe2000001ff00 */
[----:B------:R-:W-:Y:S02]  /*0570*/  VIADD R59, R52, 0xffffff50 ;  /* 0xffffff50343b7836 */ /* 0x000fe40000000000 */
[----:B------:R-:W-:Y:S01]  /*0580*/  IMAD.WIDE R64, R35, 0x4, R64 ;  /* 0x0000000423407825 */ /* 0x000fe200078e0240 */
[----:B------:R-:W-:-:S02]  /*0590*/  CS2R R34, SRZ ;  /* 0x0000000000227805 */ /* 0x000fc4000001ff00 */
[----:B------:R0:W2:Y:S01]  /*05a0*/  @P3 LDG.E.EL.128 R20, desc[UR6][R32.64] ;  /* 0x0000000620143981 */ /* 0x0000a2000c2e1d00 */
[----:B------:R-:W-:Y:S01]  /*05b0*/  IMAD.WIDE R66, R31, 0x4, R66 ;  /* 0x000000041f427825 */ /* 0x000fe200078e0242 */
[----:B------:R-:W-:Y:S02]  /*05c0*/  CS2R R28, SRZ ;  /* 0x00000000001c7805 */ /* 0x000fe4000001ff00 */
[----:B------:R-:W-:Y:S01]  /*05d0*/  CS2R R30, SRZ ;  /* 0x00000000001e7805 */ /* 0x000fe2000001ff00 */
[----:B------:R-:W-:Y:S01]  /*05e0*/  IMAD.IADD R51, R50, 0x1, R59 ;  /* 0x0000000132337824 */ /* 0x000fe200078e023b */
[----:B0-----:R-:W-:-:S03]  /*05f0*/  CS2R R32, SRZ ;  /* 0x0000000000207805 */ /* 0x001fc6000001ff00 */
[----:B----4-:R-:W-:-:S03]  /*0600*/  IMAD.WIDE R50, R51, 0x4, R48 ;  /* 0x0000000433327825 */ /* 0x010fc600078e0230 */
[----:B------:R3:W4:Y:S02]  /*0610*/  @P3 LDG.E.EL.128 R32, desc[UR6][R66.64] ;  /* 0x0000000642203981 */ /* 0x000724000c2e1d00 */
[----:B---3--:R-:W-:Y:S01]  /*0620*/  IMAD.WIDE R66, R52, 0x4, R44 ;  /* 0x0000000434427825 */ /* 0x008fe200078e022c */
[----:B------:R-:W-:-:S03]  /*0630*/  CS2R R44, SRZ ;  /* 0x00000000002c7805 */ /* 0x000fc6000001ff00 */
[----:B------:R-:W-:-:S04]  /*0640*/  IMAD.IADD R79, R59, 0x1, R56 ;  /* 0x000000013b4f7824 */ /* 0x000fc800078e0238 */
[----:B------:R-:W-:-:S04]  /*0650*/  IMAD.WIDE R78, R79, 0x4, R80 ;  /* 0x000000044f4e7825 */ /* 0x000fc800078e0250 */
[----:B-----5:R-:W-:Y:S01]  /*0660*/  IMAD.WIDE R82, R52, 0x4, R82 ;  /* 0x0000000434527825 */ /* 0x020fe200078e0252 */
[----:B------:R-:W-:Y:S02]  /*0670*/  SEL R10, R4, RZ, P1 ;  /* 0x000000ff040a7207 */ /* 0x000fe40000800000 */
[----:B------:R-:W-:Y:S02]  /*0680*/  SEL R9, R5, RZ, P1 ;  /* 0x000000ff05097207 */ /* 0x000fe40000800000 */
[----:B------:R-:W-:Y:S02]  /*0690*/  SEL R8, R6, RZ, P1 ;  /* 0x000000ff06087207 */ /* 0x000fe40000800000 */
[----:B------:R-:W-:Y:S02]  /*06a0*/  SEL R7, R7, RZ, P1 ;  /* 0x000000ff07077207 */ /* 0x000fe40000800000 */
[----:B------:R-:W-:Y:S02]  /*06b0*/  ISETP.GT.AND P1, PT, R52, 0x20f, P0 ;  /* 0x0000020f3400780c */ /* 0x000fe40000724270 */
[----:B------:R-:W-:-:S02]  /*06c0*/  SEL R6, R24, RZ, P2 ;  /* 0x000000ff18067207 */ /* 0x000fc40001000000 */
[----:B------:R-:W-:Y:S02]  /*06d0*/  SEL R2, R25, RZ, P2 ;  /* 0x000000ff19027207 */ /* 0x000fe40001000000 */
[----:B------:R-:W-:Y:S02]  /*06e0*/  SEL R4, R26, RZ, P2 ;  /* 0x000000ff1a047207 */ /* 0x000fe40001000000 */
[----:B------:R-:W-:Y:S02]  /*06f0*/  SEL R5, R27, RZ, P2 ;  /* 0x000000ff1b057207 */ /* 0x000fe40001000000 */
[----:B------:R-:W-:Y:S02]  /*0700*/  SEL R55, R36, RZ, P5 ;  /* 0x000000ff24377207 */ /* 0x000fe40002800000 */
[----:B------:R-:W-:Y:S01]  /*0710*/  SEL R53, R37, RZ, P5 ;  /* 0x000000ff25357207 */ /* 0x000fe20002800000 */
[----:B------:R0:W3:Y:S01]  /*0720*/  @P1 LDG.E.EL.128 R28, desc[UR6][R46.64+-0x840] ;  /* 0xfff7c0062e1c1981 */ /* 0x0000e2000c2e1d00 */
[----:B------:R-:W-:-:S02]  /*0730*/  SEL R57, R38, RZ, P5 ;  /* 0x000000ff26397207 */ /* 0x000fc40002800000 */
[----:B------:R-:W-:Y:S02]  /*0740*/  SEL R54, R39, RZ, P5 ;  /* 0x000000ff27367207 */ /* 0x000fe40002800000 */
[----:B------:R-:W-:Y:S02]  /*0750*/  ISETP.LT.U32.AND P2, PT, R59, 0xb0, P0 ;  /* 0x000000b03b00780c */ /* 0x000fe40000741070 */
[----:B------:R-:W-:Y:S02]  /*0760*/  SEL R68, R40, RZ, P5 ;  /* 0x000000ff28447207 */ /* 0x000fe40002800000 */
[----:B------:R-:W-:Y:S02]  /*0770*/  SEL R70, R41, RZ, P5 ;  /* 0x000000ff29467207 */ /* 0x000fe40002800000 */
[----:B------:R-:W-:Y:S02]  /*0780*/  SEL R72, R42, RZ, P5 ;  /* 0x000000ff2a487207 */ /* 0x000fe40002800000 */
[----:B------:R-:W-:-:S02]  /*0790*/  SEL R69, R43, RZ, P5 ;  /* 0x000000ff2b457207 */ /* 0x000fc40002800000 */
[----:B------:R-:W-:Y:S02]  /*07a0*/  CS2R R24, SRZ ;  /* 0x0000000000187805 */ /* 0x000fe4000001ff00 */
[----:B------:R-:W-:Y:S02]  /*07b0*/  ISETP.LT.U32.AND P5, PT, R59, 0xb0, P6 ;  /* 0x000000b03b00780c */ /* 0x000fe400037a1070 */
[----:B------:R-:W-:Y:S02]  /*07c0*/  CS2R R26, SRZ ;  /* 0x00000000001a7805 */ /* 0x000fe4000001ff00 */
[----:B------:R-:W-:Y:S02]  /*07d0*/  CS2R R36, SRZ ;  /* 0x0000000000247805 */ /* 0x000fe4000001ff00 */
[----:B------:R-:W-:Y:S02]  /*07e0*/  CS2R R38, SRZ ;  /* 0x0000000000267805 */ /* 0x000fe4000001ff00 */
[----:B------:R-:W-:-:S02]  /*07f0*/  CS2R R40, SRZ ;  /* 0x0000000000287805 */ /* 0x000fc4000001ff00 */
[----:B------:R-:W-:Y:S02]  /*0800*/  CS2R R42, SRZ ;  /* 0x00000000002a7805 */ /* 0x000fe4000001ff00 */
[----:B0-----:R-:W-:Y:S01]  /*0810*/  CS2R R46, SRZ ;  /* 0x00000000002e7805 */ /* 0x001fe2000001ff00 */
[----:B------:R0:W5:Y:S01]  /*0820*/  @P1 LDG.E.EL.128 R24, desc[UR6][R64.64] ;  /* 0x0000000640181981 */ /* 0x000162000c2e1d00 */
[----:B--2---:R-:W-:-:S03]  /*0830*/  SEL R18, R18, RZ, P4 ;  /* 0x000000ff12127207 */ /* 0x004fc60002000000 */
[----:B------:R1:W2:Y:S04]  /*0840*/  @P2 LDG.E.EL.128 R36, desc[UR6][R50.64] ;  /* 0x0000000632242981 */ /* 0x0002a8000c2e1d00 */
[----:B------:R-:W4:Y:S01]  /*0850*/  @P5 LDG.E.EL.128 R40, desc[UR6][R66.64+-0x2c0] ;  /* 0xfffd400642285981 */ /* 0x000f22000c2e1d00 */
[----:B0-----:R-:W-:-:S03]  /*0860*/  IMAD.IADD R65, R11, 0x1, R59 ;  /* 0x000000010b417824 */ /* 0x001fc600078e023b */
[----:B------:R0:W4:Y:S01]  /*0870*/  @P2 LDG.E.EL.128 R44, desc[UR6][R66.64+-0x2c0] ;  /* 0xfffd4006422c2981 */ /* 0x000122000c2e1d00 */
[----:B------:R-:W-:Y:S01]  /*0880*/  IMAD.WIDE R64, R65, 0x4, R48 ;  /* 0x0000000441407825 */ /* 0x000fe200078e0230 */
[----:B------:R-:W-:Y:S02]  /*0890*/  CS2R R48, SRZ ;  /* 0x0000000000307805 */ /* 0x000fe4000001ff00 */
[----:B-1----:R-:W-:Y:S02]  /*08a0*/  CS2R R50, SRZ ;  /* 0x0000000000327805 */ /* 0x002fe4000001ff00 */
[----:B0-----:R-:W-:-:S04]  /*08b0*/  SEL R66, R15, RZ, P4 ;  /* 0x000000ff0f427207 */ /* 0x001fc80002000000 */
[----:B------:R0:W4:Y:S01]  /*08c0*/  @P5 LDG.E.EL.128 R48, desc[UR6][R64.64] ;  /* 0x0000000640305981 */ /* 0x000122000c2e1d00 */
[----:B------:R-:W-:Y:S02]  /*08d0*/  SEL R15, R14, RZ, P4 ;  /* 0x000000ff0e0f7207 */ /* 0x000fe40002000000 */
[----:B------:R-:W-:Y:S01]  /*08e0*/  SEL R14, R13, RZ, P4 ;  /* 0x000000ff0d0e7207 */ /* 0x000fe20002000000 */
[----:B------:R-:W-:Y:S01]  /*08f0*/  IMAD.IADD R13, R59, 0x1, R62 ;  /* 0x000000013b0d7824 */ /* 0x000fe200078e023e */
[----:B------:R-:W-:Y:S02]  /*0900*/  SEL R17, R17, RZ, P4 ;  /* 0x000000ff11117207 */ /* 0x000fe40002000000 */
[----:B------:R-:W-:Y:S01]  /*0910*/  SEL R16, R16, RZ, P4 ;  /* 0x000000ff10107207 */ /* 0x000fe20002000000 */
[----:B0-----:R-:W-:Y:S01]  /*0920*/  FADD R64, R18, -R15 ;  /* 0x8000000f12407221 */ /* 0x001fe20000000000 */
[----:B------:R-:W-:Y:S01]  /*0930*/  SEL R15, R12, RZ, P4 ;  /* 0x000000ff0c0f7207 */ /* 0x000fe20002000000 */
[----:B------:R-:W-:Y:S01]  /*0940*/  FADD R55, R55, R68 ;  /* 0x0000004437377221 */ /* 0x000fe20000000000 */
[----:B------:R-:W-:Y:S01]  /*0950*/  FADD R67, R17, -R14 ;  /* 0x8000000e11437221 */ /* 0x000fe20000000000 */
[----:B------:R-:W-:Y:S01]  /*0960*/  IMAD.WIDE R80, R13, 0x4, R80 ;  /* 0x000000040d507825 */ /* 0x000fe200078e0250 */
[----:B------:R-:W-:-:S03]  /*0970*/  CS2R R12, SRZ ;  /* 0x00000000000c7805 */ /* 0x000fc6000001ff00 */
[----:B------:R-:W-:Y:S01]  /*0980*/  FADD R68, R16, -R15 ;  /* 0x8000000f10447221 */ /* 0x000fe20000000000 */
[----:B------:R-:W-:-:S06]  /*0990*/  CS2R R14, SRZ ;  /* 0x00000000000e7805 */ /* 0x000fcc000001ff00 */
[----:B------:R-:W4:Y:S01]  /*09a0*/  @P5 LDG.E.EL.128 R12, desc[UR6][R82.64+-0x2c0] ;  /* 0xfffd4006520c5981 */ /* 0x000f22000c2e1d00 */
[----:B------:R-:W-:Y:S01]  /*09b0*/  SEL R75, R20, RZ, P3 ;  /* 0x000000ff144b7207 */ /* 0x000fe20001800000 */
[----:B------:R-:W-:Y:S01]  /*09c0*/  FADD R54, R54, R69 ;  /* 0x0000004536367221 */ /* 0x000fe20000000000 */
[----:B------:R-:W-:Y:S01]  /*09d0*/  FADD R11, R57, R72 ;  /* 0x00000048390b7221 */ /* 0x000fe20000000000 */
[----:B------:R-:W-:Y:S02]  /*09e0*/  SEL R76, R22, RZ, P3 ;  /* 0x000000ff164c7207 */ /* 0x000fe40001800000 */
[----:B---3--:R-:W-:Y:S02]  /*09f0*/  SEL R20, R29, RZ, P1 ;  /* 0x000000ff1d147207 */ /* 0x008fe40000800000 */
[----:B-----5:R-:W-:Y:S02]  /*0a00*/  SEL R25, R25, RZ, P1 ;  /* 0x000000ff19197207 */ /* 0x020fe40000800000 */
[----:B------:R-:W-:-:S02]  /*0a10*/  SEL R24, R24, RZ, P1 ;  /* 0x000000ff18187207 */ /* 0x000fc40000800000 */
[----:B--2---:R-:W-:Y:S01]  /*0a20*/  SEL R37, R37, RZ, P2 ;  /* 0x000000ff25257207 */ /* 0x004fe20001000000 */
[----:B------:R-:W-:Y:S01]  /*0a30*/  FADD R69, R25, -R20 ;  /* 0x8000001419457221 */ /* 0x000fe20000000000 */
[----:B----4-:R-:W-:-:S05]  /*0a40*/  SEL R12, R12, RZ, P5 ;  /* 0x000000ff0c0c7207 */ /* 0x010fca0002800000 */
[----:B------:R-:W-:Y:S01]  /*0a50*/  FADD R16, R12, 0.0010000000474974513054 ;  /* 0x3a83126f0c107421 */ /* 0x000fe20000000000 */
[----:B------:R-:W-:Y:S02]  /*0a60*/  SEL R12, R13, RZ, P5 ;  /* 0x000000ff0d0c7207 */ /* 0x000fe40002800000 */
[----:B------:R-:W-:-:S03]  /*0a70*/  SEL R14, R14, RZ, P5 ;  /* 0x000000ff0e0e7207 */ /* 0x000fc60002800000 */
[----:B------:R-:W-:Y:S01]  /*0a80*/  FADD R12, R12, 0.0010000000474974513054 ;  /* 0x3a83126f0c0c7421 */ /* 0x000fe20000000000 */
[----:B------:R-:W-:-:S03]  /*0a90*/  SEL R15, R15, RZ, P5 ;  /* 0x000000ff0f0f7207 */ /* 0x000fc60002800000 */
[----:B------:R0:W-:Y:S01]  /*0aa0*/  MUFU.SQRT R18, R12 ;  /* 0x0000000c00127308 */ /* 0x0001e20000002000 */
[----:B------:R-:W-:Y:S01]  /*0ab0*/  SEL R13, R28, RZ, P1 ;  /* 0x000000ff1c0d7207 */ /* 0x000fe20000800000 */
[----:B0-----:R-:W-:Y:S01]  /*0ac0*/  FADD R12, R14, 0.0010000000474974513054 ;  /* 0x3a83126f0e0c7421 */ /* 0x001fe20000000000 */
[----:B------:R-:W-:-:S05]  /*0ad0*/  SEL R14, R45, RZ, P2 ;  /* 0x000000ff2d0e7207 */ /* 0x000fca0001000000 */
[----:B------:R0:W-:Y:S01]  /*0ae0*/  MUFU.SQRT R20, R12 ;  /* 0x0000000c00147308 */ /* 0x0001e20000002000 */
[----:B------:R-:W-:Y:S01]  /*0af0*/  FADD R72, R24, -R13 ;  /* 0x8000000d18487221 */ /* 0x000fe20000000000 */
[----:B------:R-:W-:Y:S01]  /*0b00*/  FADD R37, R37, -R14 ;  /* 0x8000000e25257221 */ /* 0x000fe20000000000 */
[----:B0-----:R-:W-:Y:S01]  /*0b10*/  FADD R12, R15, 0.0010000000474974513054 ;  /* 0x3a83126f0f0c7421 */ /* 0x001fe20000000000 */
[----:B------:R-:W-:-:S04]  /*0b20*/  CS2R R14, SRZ ;  /* 0x00000000000e7805 */ /* 0x000fc8000001ff00 */
[----:B------:R0:W-:Y:S02]  /*0b30*/  MUFU.SQRT R22, R12 ;  /* 0x0000000c00167308 */ /* 0x0001e40000002000 */
[----:B0-----:R-:W-:-:S06]  /*0b40*/  CS2R R12, SRZ ;  /* 0x00000000000c7805 */ /* 0x001fcc000001ff00 */
[----:B------:R-:W2:Y:S01]  /*0b50*/  @P2 LDG.E.EL.128 R12, desc[UR6][R82.64+-0x2c0] ;  /* 0xfffd4006520c2981 */ /* 0x000ea2000c2e1d00 */
[----:B------:R-:W0:Y:S01]  /*0b60*/  MUFU.SQRT R16, R16 ;  /* 0x0000001000107308 */ /* 0x000e220000002000 */
[----:B------:R-:W-:Y:S01]  /*0b70*/  SEL R19, R19, RZ, P4 ;  /* 0x000000ff13137207 */ /* 0x000fe20002000000 */
[----:B------:R-:W-:Y:S01]  /*0b80*/  FADD R53, R53, R70 ;  /* 0x0000004635357221 */ /* 0x000fe20000000000 */
[----:B------:R-:W-:Y:S02]  /*0b90*/  SEL R70, R32, RZ, P3 ;  /* 0x000000ff20467207 */ /* 0x000fe40001800000 */
[----:B------:R-:W-:Y:S01]  /*0ba0*/  SEL R71, R33, RZ, P3 ;  /* 0x000000ff21477207 */ /* 0x000fe20001800000 */
[----:B------:R-:W-:Y:S01]  /*0bb0*/  FADD R65, R19, -R66 ;  /* 0x8000004213417221 */ /* 0x000fe20000000000 */
[----:B------:R-:W-:Y:S02]  /*0bc0*/  SEL R73, R34, RZ, P3 ;  /* 0x000000ff22497207 */ /* 0x000fe40001800000 */
[----:B------:R-:W-:-:S02]  /*0bd0*/  SEL R35, R35, RZ, P3 ;  /* 0x000000ff23237207 */ /* 0x000fc40001800000 */
[----:B------:R-:W-:Y:S01]  /*0be0*/  SEL R74, R21, RZ, P3 ;  /* 0x000000ff154a7207 */ /* 0x000fe20001800000 */
[----:B------:R-:W-:Y:S01]  /*0bf0*/  IMAD.MOV.U32 R77, RZ, RZ, 0x3e800000 ;  /* 0x3e800000ff4d7424 */ /* 0x000fe200078e00ff */
[----:B------:R-:W-:Y:S01]  /*0c00*/  SEL R66, R23, RZ, P3 ;  /* 0x000000ff17427207 */ /* 0x000fe20001800000 */
[----:B------:R-:W-:Y:S01]  /*0c10*/  IMAD.IADD R57, R56, 0x1, R61 ;  /* 0x0000000138397824 */ /* 0x000fe200078e023d */
[C---:B0-----:R-:W-:Y:S01]  /*0c20*/  FSETP.GT.AND P3, PT, R16.reuse, 8.50705917302346158658e+37, PT ;  /* 0x7e8000001000780b */ /* 0x041fe20003f64000 */
[----:B------:R-:W0:Y:S01]  /*0c30*/  LDC.64 R32, c[0x0][0x240] ;  /* 0x00009000ff207b82 */ /* 0x000e220000000a00 */
[----:B------:R-:W-:Y:S02]  /*0c40*/  FSETP.GEU.AND P6, PT, R16, 1.175494350822287508e-38, PT ;  /* 0x008000001000780b */ /* 0x000fe40003fce000 */
[----:B------:R-:W-:-:S09]  /*0c50*/  FSEL R17, R77, 1, P3 ;  /* 0x3f8000004d117808 */ /* 0x000fd20001800000 */
[----:B------:R-:W-:Y:S01]  /*0c60*/  @P3 FMUL R16, R16, 0.25 ;  /* 0x3e80000010103820 */ /* 0x000fe20000400000 */
[----:B------:R-:W-:Y:S01]  /*0c70*/  FSETP.GT.AND P3, PT, R18, 8.50705917302346158658e+37, PT ;  /* 0x7e8000001200780b */ /* 0x000fe20003f64000 */
[----:B------:R-:W-:Y:S02]  /*0c80*/  @!P6 FMUL R17, R17, 16777216 ;  /* 0x4b8000001111e820 */ /* 0x000fe40000400000 */
[----:B------:R-:W-:Y:S01]  /*0c90*/  @!P6 FMUL R16, R16, 16777216 ;  /* 0x4b8000001010e820 */ /* 0x000fe20000400000 */
[----:B------:R-:W-:Y:S02]  /*0ca0*/  FSETP.GEU.AND P6, PT, R18, 1.175494350822287508e-38, PT ;  /* 0x008000001200780b */ /* 0x000fe40003fce000 */
[----:B------:R-:W-:-:S07]  /*0cb0*/  FSEL R19, R77, 1, P3 ;  /* 0x3f8000004d137808 */ /* 0x000fce0001800000 */
[----:B------:R-:W-:Y:S01]  /*0cc0*/  @P3 FMUL R18, R18, 0.25 ;  /* 0x3e80000012123820 */ /* 0x000fe20000400000 */
[----:B------:R-:W-:-:S03]  /*0cd0*/  FSETP.GT.AND P3, PT, R20, 8.50705917302346158658e+37, PT ;  /* 0x7e8000001400780b */ /* 0x000fc60003f64000 */
[----:B------:R-:W-:Y:S01]  /*0ce0*/  @!P6 FMUL R18, R18, 16777216 ;  /* 0x4b8000001212e820 */ /* 0x000fe20000400000 */
[----:B------:R-:W-:Y:S01]  /*0cf0*/  @!P6 FMUL R19, R19, 16777216 ;  /* 0x4b8000001313e820 */ /* 0x000fe20000400000 */
[----:B------:R-:W-:Y:S02]  /*0d00*/  FSETP.GEU.AND P6, PT, R20, 1.175494350822287508e-38, PT ;  /* 0x008000001400780b */ /* 0x000fe40003fce000 */
[----:B------:R-:W-:Y:S02]  /*0d10*/  FSEL R21, R77, 1, P3 ;  /* 0x3f8000004d157808 */ /* 0x000fe40001800000 */
[----:B------:R-:W-:-:S04]  /*0d20*/  SEL R24, R39, RZ, P2 ;  /* 0x000000ff27187207 */ /* 0x000fc80001000000 */
[----:B------:R-:W-:Y:S01]  /*0d30*/  @P3 FMUL R20, R20, 0.25 ;  /* 0x3e80000014143820 */ /* 0x000fe20000400000 */
[----:B------:R-:W-:-:S04]  /*0d40*/  FSETP.GT.AND P3, PT, R22, 8.50705917302346158658e+37, PT ;  /* 0x7e8000001600780b */ /* 0x000fc80003f64000 */
[----:B------:R-:W-:Y:S01]  /*0d50*/  @!P6 FMUL R20, R20, 16777216 ;  /* 0x4b8000001414e820 */ /* 0x000fe20000400000 */
[----:B------:R-:W-:Y:S01]  /*0d60*/  @!P6 FMUL R21, R21, 16777216 ;  /* 0x4b8000001515e820 */ /* 0x000fe20000400000 */
[----:B------:R-:W-:Y:S02]  /*0d70*/  FSETP.GEU.AND P6, PT, R22, 1.175494350822287508e-38, PT ;  /* 0x008000001600780b */ /* 0x000fe40003fce000 */
[----:B------:R-:W-:-:S05]  /*0d80*/  FSEL R23, R77, 1, P3 ;  /* 0x3f8000004d177808 */ /* 0x000fca0001800000 */
[----:B------:R-:W-:-:S06]  /*0d90*/  @P3 FMUL R22, R22, 0.25 ;  /* 0x3e80000016163820 */ /* 0x000fcc0000400000 */
[----:B------:R-:W-:Y:S01]  /*0da0*/  @!P6 FMUL R22, R22, 16777216 ;  /* 0x4b8000001616e820 */ /* 0x000fe20000400000 */
[----:B------:R-:W-:Y:S01]  /*0db0*/  @!P6 FMUL R23, R23, 16777216 ;  /* 0x4b8000001717e820 */ /* 0x000fe20000400000 */
[----:B------:R-:W-:Y:S01]  /*0dc0*/  SEL R25, R38, RZ, P2 ;  /* 0x000000ff26197207 */ /* 0x000fe20001000000 */
[----:B------:R-:W1:Y:S01]  /*0dd0*/  MUFU.RCP R16, R16 ;  /* 0x0000001000107308 */ /* 0x000e620000001000 */
[----:B------:R-:W-:Y:S01]  /*0de0*/  IMAD.IADD R56, R62, 0x1, R61 ;  /* 0x000000013e387824 */ /* 0x000fe200078e023d */
[----:B------:R-:W-:Y:S02]  /*0df0*/  SEL R61, R30, RZ, P1 ;  /* 0x000000ff1e3d7207 */ /* 0x000fe40000800000 */
[----:B------:R-:W-:-:S04]  /*0e00*/  SEL R26, R26, RZ, P1 ;  /* 0x000000ff1a1a7207 */ /* 0x000fc80000800000 */
[----:B------:R-:W3:Y:S01]  /*0e10*/  MUFU.RCP R20, R20 ;  /* 0x0000001400147308 */ /* 0x000ee20000001000 */
[----:B------:R-:W-:Y:S01]  /*0e20*/  FADD R61, R26, -R61 ;  /* 0x8000003d1a3d7221 */ /* 0x000fe20000000000 */
[----:B-1----:R-:W-:-:S06]  /*0e30*/  FMUL R30, R16, R17 ;  /* 0x00000011101e7220 */ /* 0x002fcc0000400000 */
[----:B------:R-:W1:Y:S01]  /*0e40*/  MUFU.RCP R18, R18 ;  /* 0x0000001200127308 */ /* 0x000e620000001000 */
[----:B---3--:R-:W-:Y:S02]  /*0e50*/  FMUL R16, R20, R21 ;  /* 0x0000001514107220 */ /* 0x008fe40000400000 */
[----:B------:R-:W3:Y:S05]  /*0e60*/  LDC.64 R20, c[0x0][0x238] ;  /* 0x00008e00ff147b82 */ /* 0x000eea0000000a00 */
[----:B------:R-:W4:Y:S01]  /*0e70*/  MUFU.RCP R22, R22 ;  /* 0x0000001600167308 */ /* 0x000f220000001000 */
[----:B------:R-:W-:Y:S02]  /*0e80*/  SEL R62, R31, RZ, P1 ;  /* 0x000000ff1f3e7207 */ /* 0x000fe40000800000 */
[----:B------:R-:W-:-:S02]  /*0e90*/  SEL R27, R27, RZ, P1 ;  /* 0x000000ff1b1b7207 */ /* 0x000fc40000800000 */
[----:B------:R-:W-:Y:S02]  /*0ea0*/  SEL R43, R43, RZ, P5 ;  /* 0x000000ff2b2b7207 */ /* 0x000fe40002800000 */
[----:B------:R-:W-:Y:S01]  /*0eb0*/  SEL R40, R40, RZ, P5 ;  /* 0x000000ff28287207 */ /* 0x000fe20002800000 */
[----:B------:R-:W-:Y:S01]  /*0ec0*/  FADD R62, R27, -R62 ;  /* 0x8000003e1b3e7221 */ /* 0x000fe20000000000 */
[----:B------:R-:W-:Y:S02]  /*0ed0*/  SEL R27, R44, RZ, P2 ;  /* 0x000000ff2c1b7207 */ /* 0x000fe40001000000 */
[----:B------:R-:W-:Y:S02]  /*0ee0*/  SEL R45, R48, RZ, P5 ;  /* 0x000000ff302d7207 */ /* 0x000fe40002800000 */
[----:B------:R-:W-:Y:S02]  /*0ef0*/  SEL R42, R42, RZ, P5 ;  /* 0x000000ff2a2a7207 */ /* 0x000fe40002800000 */
[----:B------:R-:W-:-:S02]  /*0f00*/  SEL R41, R41, RZ, P5 ;  /* 0x000000ff29297207 */ /* 0x000fc40002800000 */
[----:B------:R-:W-:Y:S02]  /*0f10*/  SEL R44, R49, RZ, P5 ;  /* 0x000000ff312c7207 */ /* 0x000fe40002800000 */
[----:B------:R-:W-:Y:S01]  /*0f20*/  SEL R36, R36, RZ, P2 ;  /* 0x000000ff24247207 */ /* 0x000fe20001000000 */
[----:B------:R-:W-:Y:S01]  /*0f30*/  FADD R45, R45, -R40 ;  /* 0x800000282d2d7221 */ /* 0x000fe20000000000 */
[----:B-1----:R-:W-:Y:S01]  /*0f40*/  FMUL R19, R18, R19 ;  /* 0x0000001312137220 */ /* 0x002fe20000400000 */
[----:B------:R-:W-:Y:S01]  /*0f50*/  FADD R44, R44, -R41 ;  /* 0x800000292c2c7221 */ /* 0x000fe20000000000 */
[----:B----4-:R-:W-:Y:S01]  /*0f60*/  FMUL R23, R22, R23 ;  /* 0x0000001716177220 */ /* 0x010fe20000400000 */
[----:B------:R-:W-:Y:S01]  /*0f70*/  FADD R36, R36, -R27 ;  /* 0x8000001b24247221 */ /* 0x000fe20000000000 */
[----:B------:R-:W-:Y:S01]  /*0f80*/  FMUL R45, R30, R45 ;  /* 0x0000002d1e2d7220 */ /* 0x000fe20000400000 */
[----:B------:R-:W-:Y:S01]  /*0f90*/  FMUL R44, R19, R44 ;  /* 0x0000002c132c7220 */ /* 0x000fe20000400000 */
[----:B---3--:R-:W-:Y:S01]  /*0fa0*/  IMAD.WIDE R30, R52, 0x4, R20 ;  /* 0x00000004341e7825 */ /* 0x008fe200078e0214 */
[----:B------:R-:W-:-:S02]  /*0fb0*/  CS2R R18, SRZ ;  /* 0x0000000000127805 */ /* 0x000fc4000001ff00 */
[----:B------:R-:W-:Y:S01]  /*0fc0*/  CS2R R20, SRZ ;  /* 0x0000000000147805 */ /* 0x000fe2000001ff00 */
[----:B0-----:R-:W-:Y:S01]  /*0fd0*/  IMAD.WIDE R32, R52, 0x4, R32 ;  /* 0x0000000434207825 */ /* 0x001fe200078e0220 */
[----:B--2---:R-:W-:-:S05]  /*0fe0*/  SEL R12, R12, RZ, P2 ;  /* 0x000000ff0c0c7207 */ /* 0x004fca0001000000 */
[----:B------:R-:W-:-:S04]  /*0ff0*/  FADD R12, R12, 0.0010000000474974513054 ;  /* 0x3a83126f0c0c7421 */ /* 0x000fc80000000000 */
[----:B------:R0:W1:Y:S01]  /*1000*/  MUFU.SQRT R39, R12 ;  /* 0x0000000c00277308 */ /* 0x0000620000002000 */
[----:B------:R-:W-:-:S05]  /*1010*/  SEL R14, R14, RZ, P2 ;  /* 0x000000ff0e0e7207 */ /* 0x000fca0001000000 */
[----:B0-----:R-:W-:-:S04]  /*1020*/  FADD R12, R14, 0.0010000000474974513054 ;  /* 0x3a83126f0e0c7421 */ /* 0x001fc80000000000 */
[----:B------:R-:W0:Y:S01]  /*1030*/  MUFU.SQRT R14, R12 ;  /* 0x0000000c000e7308 */ /* 0x000e220000002000 */
[C---:B-1----:R-:W-:Y:S02]  /*1040*/  FSETP.GT.AND P3, PT, R39.reuse, 8.50705917302346158658e+37, PT ;  /* 0x7e8000002700780b */ /* 0x042fe40003f64000 */
[----:B------:R-:W-:Y:S02]  /*1050*/  FSETP.GEU.AND P6, PT, R39, 1.175494350822287508e-38, PT ;  /* 0x008000002700780b */ /* 0x000fe40003fce000 */
[----:B------:R-:W-:Y:S02]  /*1060*/  SEL R15, R15, RZ, P2 ;  /* 0x000000ff0f0f7207 */ /* 0x000fe40001000000 */
[----:B------:R-:W-:-:S03]  /*1070*/  FSEL R38, R77, 1, P3 ;  /* 0x3f8000004d267808 */ /* 0x000fc60001800000 */
[----:B------:R-:W-:-:S04]  /*1080*/  FADD R15, R15, 0.0010000000474974513054 ;  /* 0x3a83126f0f0f7421 */ /* 0x000fc80000000000 */
[----:B------:R-:W-:Y:S01]  /*1090*/  @P3 FMUL R39, R39, 0.25 ;  /* 0x3e80000027273820 */ /* 0x000fe20000400000 */
[----:B------:R-:W1:Y:S01]  /*10a0*/  MUFU.SQRT R28, R15 ;  /* 0x0000000f001c7308 */ /* 0x000e620000002000 */
[----:B0-----:R-:W-:Y:S01]  /*10b0*/  FSETP.GT.AND P3, PT, R14, 8.50705917302346158658e+37, PT ;  /* 0x7e8000000e00780b */ /* 0x001fe20003f64000 */
[----:B------:R-:W-:Y:S01]  /*10c0*/  @!P6 FMUL R38, R38, 16777216 ;  /* 0x4b8000002626e820 */ /* 0x000fe20000400000 */
[----:B------:R-:W-:Y:S01]  /*10d0*/  @!P6 FMUL R39, R39, 16777216 ;  /* 0x4b8000002727e820 */ /* 0x000fe20000400000 */
[----:B------:R-:W-:Y:S02]  /*10e0*/  FSETP.GEU.AND P6, PT, R14, 1.175494350822287508e-38, PT ;  /* 0x008000000e00780b */ /* 0x000fe40003fce000 */
[----:B------:R-:W-:-:S08]  /*10f0*/  FSEL R26, R77, 1, P3 ;  /* 0x3f8000004d1a7808 */ /* 0x000fd00001800000 */
[----:B------:R-:W-:Y:S01]  /*1100*/  @P3 FMUL R14, R14, 0.25 ;  /* 0x3e8000000e0e3820 */ /* 0x000fe20000400000 */
[----:B-1----:R-:W-:Y:S02]  /*1110*/  FSETP.GT.AND P3, PT, R28, 8.50705917302346158658e+37, PT ;  /* 0x7e8000001c00780b */ /* 0x002fe40003f64000 */
[----:B------:R-:W-:Y:S01]  /*1120*/  @!P6 FMUL R26, R26, 16777216 ;  /* 0x4b8000001a1ae820 */ /* 0x000fe20000400000 */
[----:B------:R-:W-:Y:S01]  /*1130*/  @!P6 FMUL R14, R14, 16777216 ;  /* 0x4b8000000e0ee820 */ /* 0x000fe20000400000 */
[C---:B------:R-:W-:Y:S02]  /*1140*/  FSETP.GEU.AND P6, PT, R28.reuse, 1.175494350822287508e-38, PT ;  /* 0x008000001c00780b */ /* 0x040fe40003fce000 */
[----:B------:R-:W-:Y:S01]  /*1150*/  SEL R12, R51, RZ, P5 ;  /* 0x000000ff330c7207 */ /* 0x000fe20002800000 */
[----:B------:R-:W0:Y:S06]  /*1160*/  MUFU.RCP R17, R14 ;  /* 0x0000000e00117308 */ /* 0x000e2c0000001000 */
[----:B------:R-:W-:-:S04]  /*1170*/  @P3 FMUL R28, R28, 0.25 ;  /* 0x3e8000001c1c3820 */ /* 0x000fc80000400000 */
[----:B------:R-:W-:Y:S01]  /*1180*/  @!P6 FMUL R28, R28, 16777216 ;  /* 0x4b8000001c1ce820 */ /* 0x000fe20000400000 */
[----:B------:R-:W-:Y:S01]  /*1190*/  FADD R12, R12, -R43 ;  /* 0x8000002b0c0c7221 */ /* 0x000fe20000000000 */
[----:B------:R-:W-:-:S04]  /*11a0*/  SEL R43, R50, RZ, P5 ;  /* 0x000000ff322b7207 */ /* 0x000fc80002800000 */
[----:B------:R-:W1:Y:S01]  /*11b0*/  MUFU.RCP R28, R28 ;  /* 0x0000001c001c7308 */ /* 0x000e620000001000 */
[----:B------:R-:W-:Y:S01]  /*11c0*/  FADD R43, R43, -R42 ;  /* 0x8000002a2b2b7221 */ /* 0x000fe20000000000 */
[----:B------:R-:W-:Y:S01]  /*11d0*/  FSEL R27, R77, 1, P3 ;  /* 0x3f8000004d1b7808 */ /* 0x000fe20001800000 */
[----:B------:R-:W-:Y:S01]  /*11e0*/  FMUL R42, R23, R12 ;  /* 0x0000000c172a7220 */ /* 0x000fe20000400000 */
[----:B0-----:R-:W-:Y:S01]  /*11f0*/  FMUL R26, R17, R26 ;  /* 0x0000001a111a7220 */ /* 0x001fe20000400000 */
[----:B------:R-:W-:Y:S01]  /*1200*/  FMUL R43, R16, R43 ;  /* 0x0000002b102b7220 */ /* 0x000fe20000400000 */
[----:B------:R-:W-:Y:S02]  /*1210*/  CS2R R16, SRZ ;  /* 0x0000000000107805 */ /* 0x000fe4000001ff00 */
[----:B------:R-:W-:Y:S01]  /*1220*/  CS2R R22, SRZ ;  /* 0x0000000000167805 */ /* 0x000fe2000001ff00 */
[----:B------:R-:W-:-:S03]  /*1230*/  @!P6 FMUL R27, R27, 16777216 ;  /* 0x4b8000001b1be820 */ /* 0x000fc60000400000 */
[----:B------:R-:W2:Y:S01]  /*1240*/  @P5 LDG.E.EL.128 R16, desc[UR6][R30.64+-0x2c0] ;  /* 0xfffd40061e105981 */ /* 0x000ea2000c2e1d00 */
[----:B-1----:R-:W-:-:S03]  /*1250*/  FMUL R27, R28, R27 ;  /* 0x0000001b1c1b7220 */ /* 0x002fc60000400000 */
[----:B------:R0:W3:Y:S01]  /*1260*/  @P2 LDG.E.EL.128 R20, desc[UR6][R30.64+-0x2c0] ;  /* 0xfffd40061e142981 */ /* 0x0000e2000c2e1d00 */
[----:B------:R-:W-:Y:S02]  /*1270*/  CS2R R28, SRZ ;  /* 0x00000000001c7805 */ /* 0x000fe4000001ff00 */
[----:B0-----:R-:W-:-:S06]  /*1280*/  CS2R R30, SRZ ;  /* 0x00000000001e7805 */ /* 0x001fcc000001ff00 */
[----:B------:R-:W4:Y:S01]  /*1290*/  @P2 LDG.E.EL.128 R28, desc[UR6][R32.64+-0x2c0] ;  /* 0xfffd4006201c2981 */ /* 0x000f22000c2e1d00 */
[----:B------:R-:W-:-:S05]  /*12a0*/  SEL R13, R13, RZ, P2 ;  /* 0x000000ff0d0d7207 */ /* 0x000fca0001000000 */
[----:B------:R-:W-:Y:S01]  /*12b0*/  FADD R13, R13, 0.0010000000474974513054 ;  /* 0x3a83126f0d0d7421 */ /* 0x000fe20000000000 */
[----:B------:R-:W-:-:S03]  /*12c0*/  CS2R R14, SRZ ;  /* 0x00000000000e7805 */ /* 0x000fc6000001ff00 */
[----:B------:R0:W1:Y:S01]  /*12d0*/  MUFU.SQRT R51, R13 ;  /* 0x0000000d00337308 */ /* 0x0000620000002000 */
[----:B------:R-:W-:Y:S02]  /*12e0*/  SEL R47, R47, RZ, P2 ;  /* 0x000000ff2f2f7207 */ /* 0x000fe40001000000 */
[----:B------:R-:W-:Y:S02]  /*12f0*/  SEL R46, R46, RZ, P2 ;  /* 0x000000ff2e2e7207 */ /* 0x000fe40001000000 */
[----:B0-----:R-:W-:Y:S01]  /*1300*/  CS2R R12, SRZ ;  /* 0x00000000000c7805 */ /* 0x001fe2000001ff00 */
[----:B------:R-:W-:Y:S02]  /*1310*/  FADD R24, R24, -R47 ;  /* 0x8000002f18187221 */ /* 0x000fe40000000000 */
[----:B------:R-:W-:-:S03]  /*1320*/  FADD R25, R25, -R46 ;  /* 0x8000002e19197221 */ /* 0x000fc60000000000 */
[----:B------:R0:W5:Y:S01]  /*1330*/  @P2 LDG.E.EL.128 R12, desc[UR6][R80.64] ;  /* 0x00000006500c2981 */ /* 0x000162000c2e1d00 */
[----:B------:R-:W-:Y:S01]  /*1340*/  FMUL R41, R26, R25 ;  /* 0x000000191a297220 */ /* 0x000fe20000400000 */
[----:B------:R-:W-:Y:S01]  /*1350*/  FMUL R40, R27, R24 ;  /* 0x000000181b287220 */ /* 0x000fe20000400000 */
[----:B------:R-:W-:Y:S01]  /*1360*/  CS2R R24, SRZ ;  /* 0x0000000000187805 */ /* 0x000fe2000001ff00 */
[----:B0-----:R-:W0:Y:S01]  /*1370*/  LDC.64 R80, c[0x0][0x260] ;  /* 0x00009800ff507b82 */ /* 0x001e220000000a00 */
[----:B------:R-:W-:-:S06]  /*1380*/  CS2R R26, SRZ ;  /* 0x00000000001a7805 */ /* 0x000fcc000001ff00 */
[----:B------:R1:W5:Y:S01]  /*1390*/  @P5 LDG.E.EL.128 R24, desc[UR6][R32.64+-0x2c0] ;  /* 0xfffd400620185981 */ /* 0x000362000c2e1d00 */
[----:B------:R-:W-:Y:S01]  /*13a0*/  FADD R66, R35, R66 ;  /* 0x0000004223427221 */ /* 0x000fe20000000000 */
[----:B-1----:R-:W-:Y:S01]  /*13b0*/  CS2R R32, SRZ ;  /* 0x0000000000207805 */ /* 0x002fe2000001ff00 */
[----:B0-----:R-:W-:Y:S01]  /*13c0*/  IMAD.WIDE R80, R52, 0x4, R80 ;  /* 0x0000000434507825 */ /* 0x001fe200078e0250 */
[----:B---3--:R-:W-:Y:S02]  /*13d0*/  SEL R23, R23, RZ, P2 ;  /* 0x000000ff17177207 */ /* 0x008fe40001000000 */
[----:B----4-:R-:W-:-:S05]  /*13e0*/  SEL R34, R31, RZ, P2 ;  /* 0x000000ff1f227207 */ /* 0x010fca0001000000 */
[----:B------:R-:W-:Y:S01]  /*13f0*/  FFMA R40, R23, R40, R34 ;  /* 0x0000002817287223 */ /* 0x000fe20000000022 */
[----:B------:R-:W-:-:S06]  /*1400*/  CS2R R34, SRZ ;  /* 0x0000000000227805 */ /* 0x000fcc000001ff00 */
[----:B------:R-:W3:Y:S01]  /*1410*/  @P4 LDG.E.EL.128 R32, desc[UR6][R80.64+-0x840] ;  /* 0xfff7c00650204981 */ /* 0x000ee2000c2e1d00 */
[C---:B------:R-:W-:Y:S02]  /*1420*/  FSETP.GT.AND P3, PT, R51.reuse, 8.50705917302346158658e+37, PT ;  /* 0x7e8000003300780b */ /* 0x040fe40003f64000 */
[----:B------:R-:W-:Y:S02]  /*1430*/  FSETP.GEU.AND P6, PT, R51, 1.175494350822287508e-38, PT ;  /* 0x008000003300780b */ /* 0x000fe40003fce000 */
[----:B------:R-:W-:Y:S02]  /*1440*/  SEL R22, R22, RZ, P2 ;  /* 0x000000ff16167207 */ /* 0x000fe40001000000 */
[----:B------:R-:W-:-:S07]  /*1450*/  SEL R23, R30, RZ, P2 ;  /* 0x000000ff1e177207 */ /* 0x000fce0001000000 */
[----:B------:R-:W-:Y:S01]  /*1460*/  @P3 FMUL R51, R51, 0.25 ;  /* 0x3e80000033333820 */ /* 0x000fe20000400000 */
[----:B------:R-:W-:-:S03]  /*1470*/  FFMA R41, R22, R41, R23 ;  /* 0x0000002916297223 */ /* 0x000fc60000000017 */
[----:B------:R-:W-:Y:S01]  /*1480*/  @!P6 FMUL R51, R51, 16777216 ;  /* 0x4b8000003333e820 */ /* 0x000fe20000400000 */
[----:B--2---:R-:W-:-:S05]  /*1490*/  SEL R19, R19, RZ, P5 ;  /* 0x000000ff13137207 */ /* 0x004fca0002800000 */
[----:B------:R-:W0:Y:S01]  /*14a0*/  MUFU.RCP R51, R51 ;  /* 0x0000003300337308 */ /* 0x000e220000001000 */
[----:B-----5:R-:W-:Y:S02]  /*14b0*/  SEL R22, R27, RZ, P5 ;  /* 0x000000ff1b167207 */ /* 0x020fe40002800000 */
[----:B------:R-:W-:-:S03]  /*14c0*/  SEL R18, R18, RZ, P5 ;  /* 0x000000ff12127207 */ /* 0x000fc60002800000 */
[----:B------:R-:W-:Y:S01]  /*14d0*/  FFMA R42, R19, R42, R22 ;  /* 0x0000002a132a7223 */ /* 0x000fe20000000016 */
[----:B------:R-:W-:Y:S02]  /*14e0*/  SEL R19, R26, RZ, P5 ;  /* 0x000000ff1a137207 */ /* 0x000fe40002800000 */
[----:B------:R-:W-:Y:S02]  /*14f0*/  FSEL R50, R77, 1, P3 ;  /* 0x3f8000004d327808 */ /* 0x000fe40001800000 */
[----:B------:R-:W-:Y:S01]  /*1500*/  SEL R17, R17, RZ, P5 ;  /* 0x000000ff11117207 */ /* 0x000fe20002800000 */
[----:B------:R-:W-:Y:S01]  /*1510*/  FFMA R43, R18, R43, R19 ;  /* 0x0000002b122b7223 */ /* 0x000fe20000000013 */
[----:B------:R-:W-:Y:S01]  /*1520*/  SEL R18, R25, RZ, P5 ;  /* 0x000000ff19127207 */ /* 0x000fe20002800000 */
[----:B------:R-:W-:Y:S01]  /*1530*/  @!P6 FMUL R50, R50, 16777216 ;  /* 0x4b8000003232e820 */ /* 0x000fe20000400000 */
[----:B------:R-:W-:-:S03]  /*1540*/  SEL R47, R13, RZ, P2 ;  /* 0x000000ff0d2f7207 */ /* 0x000fc60001000000 */
[----:B------:R-:W-:Y:S01]  /*1550*/  FFMA R44, R17, R44, R18 ;  /* 0x0000002c112c7223 */ /* 0x000fe20000000012 */
[----:B0-----:R-:W-:Y:S01]  /*1560*/  FMUL R50, R51, R50 ;  /* 0x0000003233327220 */ /* 0x001fe20000400000 */
[----:B------:R-:W-:Y:S02]  /*1570*/  SEL R18, R16, RZ, P5 ;  /* 0x000000ff10127207 */ /* 0x000fe40002800000 */
[----:B------:R-:W-:Y:S02]  /*1580*/  SEL R17, R24, RZ, P5 ;  /* 0x000000ff18117207 */ /* 0x000fe40002800000 */
[----:B------:R-:W-:Y:S01]  /*1590*/  SEL R46, R12, RZ, P2 ;  /* 0x000000ff0c2e7207 */ /* 0x000fe20001000000 */
[----:B------:R-:W-:Y:S01]  /*15a0*/  FMUL R37, R50, R37 ;  /* 0x0000002532257220 */ /* 0x000fe20000400000 */
[----:B------:R-:W-:Y:S02]  /*15b0*/  SEL R12, R21, RZ, P2 ;  /* 0x000000ff150c7207 */ /* 0x000fe40001000000 */
[----:B------:R-:W-:Y:S01]  /*15c0*/  SEL R29, R29, RZ, P2 ;  /* 0x000000ff1d1d7207 */ /* 0x000fe20001000000 */
[----:B------:R-:W-:Y:S01]  /*15d0*/  FFMA R45, R18, R45, R17 ;  /* 0x0000002d122d7223 */ /* 0x000fe20000000011 */
[----:B------:R-:W-:-:S02]  /*15e0*/  SEL R48, R14, RZ, P2 ;  /* 0x000000ff0e307207 */ /* 0x000fc40001000000 */
[----:B------:R-:W-:Y:S01]  /*15f0*/  SEL R49, R15, RZ, P2 ;  /* 0x000000ff0f317207 */ /* 0x000fe20001000000 */
[----:B------:R-:W-:Y:S01]  /*1600*/  FFMA R50, R12, R37, R29 ;  /* 0x000000250c327223 */ /* 0x000fe2000000001d */
[----:B------:R-:W-:Y:S02]  /*1610*/  CS2R R14, SRZ ;  /* 0x00000000000e7805 */ /* 0x000fe4000001ff00 */
[----:B---3--:R-:W-:Y:S02]  /*1620*/  SEL R13, R34, RZ, P4 ;  /* 0x000000ff220d7207 */ /* 0x008fe40002000000 */
[----:B------:R-:W-:-:S03]  /*1630*/  SEL R17, R32, RZ, P4 ;  /* 0x000000ff20117207 */ /* 0x000fc60002000000 */
[----:B------:R-:W-:-:S04]  /*1640*/  FADD R13, R13, 0.0010000000474974513054 ;  /* 0x3a83126f0d0d7421 */ /* 0x000fc80000000000 */
[----:B------:R0:W-:Y:S02]  /*1650*/  MUFU.SQRT R32, R13 ;  /* 0x0000000d00207308 */ /* 0x0001e40000002000 */
[----:B0-----:R-:W-:-:S06]  /*1660*/  CS2R R12, SRZ ;  /* 0x00000000000c7805 */ /* 0x001fcc000001ff00 */
[----:B------:R-:W2:Y:S01]  /*1670*/  @P1 LDG.E.EL.128 R12, desc[UR6][R80.64+-0x840] ;  /* 0xfff7c006500c1981 */ /* 0x000ea2000c2e1d00 */
[----:B------:R-:W-:Y:S01]  /*1680*/  SEL R18, R33, RZ, P4 ;  /* 0x000000ff21127207 */ /* 0x000fe20002000000 */
[----:B------:R-:W-:-:S04]  /*1690*/  FADD R17, R17, 0.0010000000474974513054 ;  /* 0x3a83126f11117421 */ /* 0x000fc80000000000 */
[----:B------:R-:W-:Y:S02]  /*16a0*/  FADD R18, R18, 0.0010000000474974513054 ;  /* 0x3a83126f12127421 */ /* 0x000fe40000000000 */
[----:B------:R-:W0:Y:S01]  /*16b0*/  MUFU.SQRT R17, R17 ;  /* 0x0000001100117308 */ /* 0x000e220000002000 */
[----:B------:R-:W-:-:S07]  /*16c0*/  SEL R24, R20, RZ, P2 ;  /* 0x000000ff14187207 */ /* 0x000fce0001000000 */
[----:B------:R-:W1:Y:S01]  /*16d0*/  MUFU.SQRT R18, R18 ;  /* 0x0000001200127308 */ /* 0x000e620000002000 */
[----:B------:R-:W-:Y:S02]  /*16e0*/  SEL R20, R35, RZ, P4 ;  /* 0x000000ff23147207 */ /* 0x000fe40002000000 */
[----:B------:R-:W-:-:S03]  /*16f0*/  SEL R31, R28, RZ, P2 ;  /* 0x000000ff1c1f7207 */ /* 0x000fc60001000000 */
[----:B------:R-:W-:Y:S01]  /*1700*/  FADD R20, R20, 0.0010000000474974513054 ;  /* 0x3a83126f14147421 */ /* 0x000fe20000000000 */
[----:B------:R-:W-:Y:S02]  /*1710*/  P2R R63, PR, RZ, 0x1 ;  /* 0x00000001ff3f7803 */ /* 0x000fe40000000000 */
[----:B0-----:R-:W-:Y:S01]  /*1720*/  FSETP.GEU.AND P0, PT, R17, 1.175494350822287508e-38, PT ;  /* 0x008000001100780b */ /* 0x001fe20003f0e000 */
[----:B------:R-:W0:Y:S01]  /*1730*/  MUFU.SQRT R34, R20 ;  /* 0x0000001400227308 */ /* 0x000e220000002000 */
[C---:B-1----:R-:W-:Y:S02]  /*1740*/  FSETP.GT.AND P2, PT, R18.reuse, 8.50705917302346158658e+37, PT ;  /* 0x7e8000001200780b */ /* 0x042fe40003f44000 */
[----:B------:R-:W-:Y:S02]  /*1750*/  P2R R23, PR, RZ, 0x1 ;  /* 0x00000001ff177803 */ /* 0x000fe40000000000 */
[----:B------:R-:W-:Y:S02]  /*1760*/  FSETP.GEU.AND P0, PT, R18, 1.175494350822287508e-38, PT ;  /* 0x008000001200780b */ /* 0x000fe40003f0e000 */
[----:B------:R-:W-:-:S02]  /*1770*/  FSEL R21, R77, 1, P2 ;  /* 0x3f8000004d157808 */ /* 0x000fc40001000000 */
[----:B------:R-:W-:Y:S02]  /*1780*/  P2R R22, PR, RZ, 0x1 ;  /* 0x00000001ff167803 */ /* 0x000fe40000000000 */
[----:B------:R-:W-:-:S03]  /*1790*/  FSETP.GEU.AND P0, PT, R32, 1.175494350822287508e-38, PT ;  /* 0x008000002000780b */ /* 0x000fc60003f0e000 */
[----:B------:R-:W-:Y:S01]  /*17a0*/  @P2 FMUL R18, R18, 0.25 ;  /* 0x3e80000012122820 */ /* 0x000fe20000400000 */
[----:B------:R-:W-:Y:S02]  /*17b0*/  FSETP.GT.AND P2, PT, R32, 8.50705917302346158658e+37, PT ;  /* 0x7e8000002000780b */ /* 0x000fe40003f44000 */
[----:B------:R-:W-:Y:S01]  /*17c0*/  P2R R25, PR, RZ, 0x1 ;  /* 0x00000001ff197803 */ /* 0x000fe20000000000 */
[----:B------:R-:W1:Y:S01]  /*17d0*/  MUFU.RCP R33, R39 ;  /* 0x0000002700217308 */ /* 0x000e620000001000 */
[----:B0-----:R-:W-:Y:S02]  /*17e0*/  FSETP.GEU.AND P0, PT, R34, 1.175494350822287508e-38, PT ;  /* 0x008000002200780b */ /* 0x001fe40003f0e000 */
[----:B------:R-:W-:Y:S02]  /*17f0*/  P2R R35, PR, RZ, 0x10 ;  /* 0x00000010ff237803 */ /* 0x000fe40000000000 */
[----:B------:R-:W-:Y:S02]  /*1800*/  P2R R26, PR, RZ, 0x1 ;  /* 0x00000001ff1a7803 */ /* 0x000fe40000000000 */
[----:B------:R-:W-:-:S03]  /*1810*/  FSEL R27, R77, 1, P2 ;  /* 0x3f8000004d1b7808 */ /* 0x000fc60001000000 */
[----:B------:R-:W-:Y:S01]  /*1820*/  @P2 FMUL R32, R32, 0.25 ;  /* 0x3e80000020202820 */ /* 0x000fe20000400000 */
[----:B------:R-:W-:Y:S01]  /*1830*/  FSETP.GT.AND P2, PT, R34, 8.50705917302346158658e+37, PT ;  /* 0x7e8000002200780b */ /* 0x000fe20003f44000 */
[----:B-1----:R-:W-:-:S03]  /*1840*/  FMUL R33, R33, R38 ;  /* 0x0000002621217220 */ /* 0x002fc60000400000 */
[----:B------:R-:W-:-:S09]  /*1850*/  FSEL R30, R77, 1, P2 ;  /* 0x3f8000004d1e7808 */ /* 0x000fd20001000000 */
[----:B------:R-:W-:Y:S01]  /*1860*/  @P2 FMUL R34, R34, 0.25 ;  /* 0x3e80000022222820 */ /* 0x000fe20000400000 */
[----:B------:R-:W-:-:S04]  /*1870*/  FSETP.GT.AND P3, PT, R17, 8.50705917302346158658e+37, PT ;  /* 0x7e8000001100780b */ /* 0x000fc80003f64000 */
[----:B------:R-:W-:-:S09]  /*1880*/  FSEL R19, R77, 1, P3 ;  /* 0x3f8000004d137808 */ /* 0x000fd20001800000 */
[----:B------:R-:W-:Y:S01]  /*1890*/  @P3 FMUL R17, R17, 0.25 ;  /* 0x3e80000011113820 */ /* 0x000fe20000400000 */
[----:B------:R-:W-:Y:S01]  /*18a0*/  FMUL R33, R33, R36 ;  /* 0x0000002421217220 */ /* 0x000fe20000400000 */
[----:B------:R-:W-:Y:S02]  /*18b0*/  P2R R16, PR, RZ, 0x20 ;  /* 0x00000020ff107803 */ /* 0x000fe40000000000 */
[----:B------:R-:W-:Y:S02]  /*18c0*/  ISETP.GE.U32.AND P3, PT, R58, 0xb0, PT ;  /* 0x000000b03a00780c */ /* 0x000fe40003f66070 */
[----:B--2---:R-:W-:-:S05]  /*18d0*/  SEL R12, R12, RZ, P1 ;  /* 0x000000ff0c0c7207 */ /* 0x004fca0000800000 */
[----:B------:R-:W-:-:S04]  /*18e0*/  FADD R12, R12, 0.0010000000474974513054 ;  /* 0x3a83126f0c0c7421 */ /* 0x000fc80000000000 */
[----:B------:R-:W0:Y:S01]  /*18f0*/  MUFU.SQRT R20, R12 ;  /* 0x0000000c00147308 */ /* 0x000e220000002000 */
[----:B------:R-:W-:Y:S02]  /*1900*/  SEL R14, R14, RZ, P1 ;  /* 0x000000ff0e0e7207 */ /* 0x000fe40000800000 */
[----:B------:R-:W-:-:S03]  /*1910*/  SEL R15, R15, RZ, P1 ;  /* 0x000000ff0f0f7207 */ /* 0x000fc60000800000 */
[----:B------:R-:W-:Y:S01]  /*1920*/  FADD R14, R14, 0.0010000000474974513054 ;  /* 0x3a83126f0e0e7421 */ /* 0x000fe20000000000 */
[----:B0-----:R-:W-:-:S04]  /*1930*/  FSETP.GEU.AND P4, PT, R20, 1.175494350822287508e-38, PT ;  /* 0x008000001400780b */ /* 0x001fc80003f8e000 */
[----:B------:R-:W-:Y:S02]  /*1940*/  P2R R12, PR, RZ, 0x10 ;  /* 0x00000010ff0c7803 */ /* 0x000fe40000000000 */
[----:B------:R-:W-:Y:S01]  /*1950*/  ISETP.NE.AND P4, PT, R26, RZ, PT ;  /* 0x000000ff1a00720c */ /* 0x000fe20003f85270 */
[----:B------:R-:W-:Y:S01]  /*1960*/  FADD R15, R15, 0.0010000000474974513054 ;  /* 0x3a83126f0f0f7421 */ /* 0x000fe20000000000 */
[----:B------:R-:W0:Y:S02]  /*1970*/  MUFU.SQRT R26, R14 ;  /* 0x0000000e001a7308 */ /* 0x000e240000002000 */
[----:B------:R-:W-:Y:S02]  /*1980*/  P2R R37, PR, RZ, 0x10 ;  /* 0x00000010ff257803 */ /* 0x000fe40000000000 */
[----:B------:R-:W-:Y:S02]  /*1990*/  ISETP.NE.AND P4, PT, R25, RZ, PT ;  /* 0x000000ff1900720c */ /* 0x000fe40003f85270 */
[----:B------:R-:W-:-:S02]  /*19a0*/  SEL R13, R13, RZ, P1 ;  /* 0x000000ff0d0d7207 */ /* 0x000fc40000800000 */
[----:B------:R-:W1:Y:S01]  /*19b0*/  MUFU.SQRT R29, R15 ;  /* 0x0000000f001d7308 */ /* 0x000e620000002000 */
[----:B------:R-:W-:Y:S02]  /*19c0*/  P2R R38, PR, RZ, 0x10 ;  /* 0x00000010ff267803 */ /* 0x000fe40000000000 */
[----:B------:R-:W-:Y:S01]  /*19d0*/  ISETP.NE.AND P4, PT, R22, RZ, PT ;  /* 0x000000ff1600720c */ /* 0x000fe20003f85270 */
[----:B------:R-:W-:-:S03]  /*19e0*/  FADD R13, R13, 0.0010000000474974513054 ;  /* 0x3a83126f0d0d7421 */ /* 0x000fc60000000000 */
[----:B------:R-:W-:Y:S02]  /*19f0*/  P2R R39, PR, RZ, 0x10 ;  /* 0x00000010ff277803 */ /* 0x000fe40000000000 */
[----:B------:R-:W-:Y:S02]  /*1a00*/  ISETP.NE.AND P4, PT, R23, RZ, PT ;  /* 0x000000ff1700720c */ /* 0x000fe40003f85270 */
[----:B------:R-:W2:Y:S01]  /*1a10*/  MUFU.SQRT R23, R13 ;  /* 0x0000000d00177308 */ /* 0x000ea20000002000 */
[----:B------:R-:W-:Y:S02]  /*1a20*/  FSETP.GT.AND P2, PT, R20, 8.50705917302346158658e+37, PT ;  /* 0x7e8000001400780b */ /* 0x000fe40003f44000 */
[----:B0-----:R-:W-:Y:S02]  /*1a30*/  FSETP.GT.AND P6, PT, R26, 8.50705917302346158658e+37, PT ;  /* 0x7e8000001a00780b */ /* 0x001fe40003fc4000 */
[----:B------:R-:W-:Y:S02]  /*1a40*/  P2R R51, PR, RZ, 0x10 ;  /* 0x00000010ff337803 */ /* 0x000fe40000000000 */
[----:B-1----:R-:W-:-:S02]  /*1a50*/  FSETP.GT.AND P4, PT, R29, 8.50705917302346158658e+37, PT ;  /* 0x7e8000001d00780b */ /* 0x002fc40003f84000 */
[----:B------:R-:W-:Y:S02]  /*1a60*/  FSEL R22, R77, 1, P2 ;  /* 0x3f8000004d167808 */ /* 0x000fe40001000000 */
[----:B------:R-:W-:-:S03]  /*1a70*/  FSETP.GEU.AND P0, PT, R26, 1.175494350822287508e-38, PT ;  /* 0x008000001a00780b */ /* 0x000fc60003f0e000 */
[----:B------:R-:W-:Y:S01]  /*1a80*/  @P2 FMUL R20, R20, 0.25 ;  /* 0x3e80000014142820 */ /* 0x000fe20000400000 */
[----:B--2---:R-:W-:Y:S01]  /*1a90*/  FSETP.GT.AND P2, PT, R23, 8.50705917302346158658e+37, PT ;  /* 0x7e8000001700780b */ /* 0x004fe20003f44000 */
[----:B------:R-:W-:Y:S01]  /*1aa0*/  @P6 FMUL R26, R26, 0.25 ;  /* 0x3e8000001a1a6820 */ /* 0x000fe20000400000 */
[C---:B------:R-:W-:Y:S02]  /*1ab0*/  FSEL R28, R77.reuse, 1, P6 ;  /* 0x3f8000004d1c7808 */ /* 0x040fe40003000000 */
[----:B------:R-:W-:Y:S02]  /*1ac0*/  FSEL R25, R77, 1, P2 ;  /* 0x3f8000004d197808 */ /* 0x000fe40001000000 */
[C---:B------:R-:W-:Y:S01]  /*1ad0*/  FSETP.GEU.AND P6, PT, R29.reuse, 1.175494350822287508e-38, PT ;  /* 0x008000001d00780b */ /* 0x040fe20003fce000 */
[----:B------:R-:W-:Y:S01]  /*1ae0*/  @P4 FMUL R29, R29, 0.25 ;  /* 0x3e8000001d1d4820 */ /* 0x000fe20000400000 */
[----:B------:R-:W-:Y:S02]  /*1af0*/  FSEL R77, R77, 1, P4 ;  /* 0x3f8000004d4d7808 */ /* 0x000fe40002000000 */
[----:B------:R-:W-:-:S13]  /*1b00*/  ISETP.NE.AND P4, PT, R51, RZ, PT ;  /* 0x000000ff3300720c */ /* 0x000fda0003f85270 */
[----:B------:R-:W-:Y:S01]  /*1b10*/  @!P4 FMUL R17, R17, 16777216 ;  /* 0x4b8000001111c820 */ /* 0x000fe20000400000 */
[----:B------:R-:W-:Y:S01]  /*1b20*/  @!P4 FMUL R19, R19, 16777216 ;  /* 0x4b8000001313c820 */ /* 0x000fe20000400000 */
[----:B------:R-:W-:-:S13]  /*1b30*/  ISETP.NE.AND P4, PT, R39, RZ, PT ;  /* 0x000000ff2700720c */ /* 0x000fda0003f85270 */
[----:B------:R-:W-:Y:S01]  /*1b40*/  @!P4 FMUL R18, R18, 16777216 ;  /* 0x4b8000001212c820 */ /* 0x000fe20000400000 */
[----:B------:R-:W-:Y:S01]  /*1b50*/  @!P4 FMUL R21, R21, 16777216 ;  /* 0x4b8000001515c820 */ /* 0x000fe20000400000 */
[----:B------:R-:W-:Y:S02]  /*1b60*/  ISETP.NE.AND P4, PT, R38, RZ, PT ;  /* 0x000000ff2600720c */ /* 0x000fe40003f85270 */
[----:B------:R-:W0:Y:S11]  /*1b70*/  LDC.64 R38, c[0x0][0x268] ;  /* 0x00009a00ff267b82 */ /* 0x000e360000000a00 */
[----:B------:R-:W-:Y:S01]  /*1b80*/  @!P4 FMUL R32, R32, 16777216 ;  /* 0x4b8000002020c820 */ /* 0x000fe20000400000 */
[----:B------:R-:W-:Y:S01]  /*1b90*/  @!P4 FMUL R27, R27, 16777216 ;  /* 0x4b8000001b1bc820 */ /* 0x000fe20000400000 */
[----:B------:R-:W-:Y:S01]  /*1ba0*/  ISETP.NE.AND P4, PT, R37, RZ, PT ;  /* 0x000000ff2500720c */ /* 0x000fe20003f85270 */
[----:B------:R-:W-:Y:S01]  /*1bb0*/  MUFU.RCP R18, R18 ;  /* 0x0000001200127308 */ /* 0x000fe20000001000 */
[----:B------:R-:W1:Y:S11]  /*1bc0*/  LDC.64 R36, c[0x0][0x270] ;  /* 0x00009c00ff247b82 */ /* 0x000e760000000a00 */
[----:B------:R-:W-:Y:S01]  /*1bd0*/  @!P4 FMUL R34, R34, 16777216 ;  /* 0x4b8000002222c820 */ /* 0x000fe20000400000 */
[----:B------:R-:W-:Y:S01]  /*1be0*/  @!P4 FMUL R30, R30, 16777216 ;  /* 0x4b8000001e1ec820 */ /* 0x000fe20000400000 */
[----:B------:R-:W-:-:S02]  /*1bf0*/  ISETP.NE.AND P4, PT, R12, RZ, PT ;  /* 0x000000ff0c00720c */ /* 0x000fc40003f85270 */
[----:B------:R-:W2:Y:S08]  /*1c00*/  MUFU.RCP R12, R17 ;  /* 0x00000011000c7308 */ /* 0x000eb00000001000 */
[----:B------:R-:W3:Y:S03]  /*1c10*/  MUFU.RCP R13, R34 ;  /* 0x00000022000d7308 */ /* 0x000ee60000001000 */
[----:B------:R-:W-:Y:S01]  /*1c20*/  @!P4 FMUL R20, R20, 16777216 ;  /* 0x4b8000001414c820 */ /* 0x000fe20000400000 */
[----:B------:R-:W-:Y:S01]  /*1c30*/  @!P4 FMUL R22, R22, 16777216 ;  /* 0x4b8000001616c820 */ /* 0x000fe20000400000 */
[----:B------:R-:W-:Y:S01]  /*1c40*/  ISETP.NE.AND P4, PT, R35, RZ, PT ;  /* 0x000000ff2300720c */ /* 0x000fe20003f85270 */
[----:B--2---:R-:W-:Y:S01]  /*1c50*/  FMUL R19, R12, R19 ;  /* 0x000000130c137220 */ /* 0x004fe20000400000 */
[----:B------:R-:W-:Y:S01]  /*1c60*/  FMUL R12, R18, R21 ;  /* 0x00000015120c7220 */ /* 0x000fe20000400000 */
[----:B------:R-:W-:Y:S01]  /*1c70*/  FSETP.GEU.AND P5, PT, R23, 1.175494350822287508e-38, PT ;  /* 0x008000001700780b */ /* 0x000fe20003fae000 */
[----:B------:R-:W-:Y:S01]  /*1c80*/  FFMA R51, R24, R33, R31 ;  /* 0x0000002118337223 */ /* 0x000fe2000000001f */
[----:B------:R-:W-:Y:S01]  /*1c90*/  CS2R R14, SRZ ;  /* 0x00000000000e7805 */ /* 0x000fe2000001ff00 */
[----:B------:R-:W-:Y:S01]  /*1ca0*/  FMUL R67, R12, R67 ;  /* 0x000000430c437220 */ /* 0x000fe20000400000 */
[----:B0-----:R-:W-:-:S04]  /*1cb0*/  IMAD.WIDE R38, R52, 0x4, R38 ;  /* 0x0000000434267825 */ /* 0x001fc800078e0226 */
[----:B---3--:R-:W-:Y:S01]  /*1cc0*/  FMUL R24, R13, R30 ;  /* 0x0000001e0d187220 */ /* 0x008fe20000400000 */
[----:B------:R-:W-:Y:S01]  /*1cd0*/  CS2R R12, SRZ ;  /* 0x00000000000c7805 */ /* 0x000fe2000001ff00 */
[----:B------:R-:W-:Y:S01]  /*1ce0*/  @P2 FMUL R23, R23, 0.25 ;  /* 0x3e80000017172820 */ /* 0x000fe20000400000 */
[----:B------:R-:W-:-:S04]  /*1cf0*/  FMUL R68, R19, R68 ;  /* 0x0000004413447220 */ /* 0x000fc80000400000 */
[----:B------:R-:W2:Y:S01]  /*1d00*/  @P4 LDG.E.EL.128 R12, desc[UR6][R38.64+-0x840] ;  /* 0xfff7c006260c4981 */ /* 0x000ea2000c2e1d00 */
[----:B------:R-:W-:Y:S01]  /*1d10*/  @!P5 FMUL R23, R23, 16777216 ;  /* 0x4b8000001717d820 */ /* 0x000fe20000400000 */
[----:B------:R-:W-:Y:S01]  /*1d20*/  @!P5 FMUL R25, R25, 16777216 ;  /* 0x4b8000001919d820 */ /* 0x000fe20000400000 */
[----:B------:R-:W-:Y:S02]  /*1d30*/  ISETP.NE.AND P5, PT, R16, RZ, PT ;  /* 0x000000ff1000720c */ /* 0x000fe40003fa5270 */
[----:B------:R-:W-:Y:S02]  /*1d40*/  CS2R R16, SRZ ;  /* 0x0000000000107805 */ /* 0x000fe4000001ff00 */
[----:B------:R-:W-:Y:S02]  /*1d50*/  ISETP.GE.U32.AND P2, PT, R59, 0xb0, PT ;  /* 0x000000b03b00780c */ /* 0x000fe40003f46070 */
[----:B------:R-:W-:Y:S01]  /*1d60*/  CS2R R18, SRZ ;  /* 0x0000000000127805 */ /* 0x000fe2000001ff00 */
[----:B-1----:R-:W-:-:S05]  /*1d70*/  IMAD.WIDE R58, R52, 0x4, R36 ;  /* 0x00000004343a7825 */ /* 0x002fca00078e0224 */
[----:B------:R-:W3:Y:S01]  /*1d80*/  @P4 LDG.E.EL.128 R16, desc[UR6][R58.64+-0x840] ;  /* 0xfff7c0063a104981 */ /* 0x000ee2000c2e1d00 */
[----:B------:R-:W0:Y:S01]  /*1d90*/  MUFU.RCP R31, R20 ;  /* 0x00000014001f7308 */ /* 0x000e220000001000 */
[----:B------:R-:W-:Y:S01]  /*1da0*/  @!P6 FMUL R29, R29, 16777216 ;  /* 0x4b8000001d1de820 */ /* 0x000fe20000400000 */
[----:B------:R-:W-:Y:S01]  /*1db0*/  FMUL R65, R24, R65 ;  /* 0x0000004118417220 */ /* 0x000fe20000400000 */
[----:B0-----:R-:W-:Y:S01]  /*1dc0*/  FMUL R31, R31, R22 ;  /* 0x000000161f1f7220 */ /* 0x001fe20000400000 */
[----:B------:R-:W-:-:S04]  /*1dd0*/  @!P6 FMUL R77, R77, 16777216 ;  /* 0x4b8000004d4de820 */ /* 0x000fc80000400000 */
[----:B------:R-:W0:Y:S01]  /*1de0*/  MUFU.RCP R32, R32 ;  /* 0x0000002000207308 */ /* 0x000e220000001000 */
[----:B------:R-:W-:-:S07]  /*1df0*/  @!P0 FMUL R26, R26, 16777216 ;  /* 0x4b8000001a1a8820 */ /* 0x000fce0000400000 */
[----:B------:R-:W1:Y:S01]  /*1e00*/  MUFU.RCP R21, R26 ;  /* 0x0000001a00157308 */ /* 0x000e620000001000 */
[----:B------:R-:W-:Y:S01]  /*1e10*/  @!P0 FMUL R28, R28, 16777216 ;  /* 0x4b8000001c1c8820 */ /* 0x000fe20000400000 */
[----:B------:R-:W-:-:S06]  /*1e20*/  CS2R R34, SRZ ;  /* 0x0000000000227805 */ /* 0x000fcc000001ff00 */
[----:B------:R-:W4:Y:S01]  /*1e30*/  MUFU.RCP R30, R23 ;  /* 0x00000017001e7308 */ /* 0x000f220000001000 */
[----:B0-----:R-:W-:Y:S01]  /*1e40*/  FMUL R27, R32, R27 ;  /* 0x0000001b201b7220 */ /* 0x001fe20000400000 */
[----:B------:R-:W-:-:S03]  /*1e50*/  CS2R R32, SRZ ;  /* 0x0000000000207805 */ /* 0x000fc6000001ff00 */
[----:B------:R-:W-:Y:S01]  /*1e60*/  FMUL R27, R27, R64 ;  /* 0x000000401b1b7220 */ /* 0x000fe20000400000 */
[----:B------:R-:W-:Y:S01]  /*1e70*/  ISETP.NE.AND P6, PT, R60, RZ, PT ;  /* 0x000000ff3c00720c */ /* 0x000fe20003fc5270 */
[----:B-1----:R-:W-:Y:S01]  /*1e80*/  FMUL R60, R21, R28 ;  /* 0x0000001c153c7220 */ /* 0x002fe20000400000 */
[----:B------:R-:W-:Y:S01]  /*1e90*/  CS2R R20, SRZ ;  /* 0x0000000000147805 */ /* 0x000fe2000001ff00 */
[----:B------:R-:W-:Y:S01]  /*1ea0*/  FMUL R72, R31, R72 ;  /* 0x000000481f487220 */ /* 0x000fe20000400000 */
[----:B----4-:R-:W-:-:S04]  /*1eb0*/  FMUL R30, R30, R25 ;  /* 0x000000191e1e7220 */ /* 0x010fc80000400000 */
[----:B------:R-:W-:Y:S01]  /*1ec0*/  FMUL R69, R30, R69 ;  /* 0x000000451e457220 */ /* 0x000fe20000400000 */
[----:B------:R-:W-:Y:S02]  /*1ed0*/  CS2R R30, SRZ ;  /* 0x00000000001e7805 */ /* 0x000fe4000001ff00 */
[----:B------:R-:W-:Y:S02]  /*1ee0*/  CS2R R36, SRZ ;  /* 0x0000000000247805 */ /* 0x000fe4000001ff00 */
[----:B--2---:R-:W-:Y:S02]  /*1ef0*/  SEL R22, R14, RZ, P4 ;  /* 0x000000ff0e167207 */ /* 0x004fe40002000000 */
[----:B------:R-:W0:Y:S01]  /*1f00*/  MUFU.RCP R14, R29 ;  /* 0x0000001d000e7308 */ /* 0x000e220000001000 */
[----:B------:R-:W-:Y:S02]  /*1f10*/  SEL R24, R15, RZ, P4 ;  /* 0x000000ff0f187207 */ /* 0x000fe40002000000 */
[----:B---3--:R-:W-:-:S02]  /*1f20*/  SEL R15, R19, RZ, P4 ;  /* 0x000000ff130f7207 */ /* 0x008fc40002000000 */
[----:B------:R-:W-:-:S03]  /*1f30*/  SEL R19, R18, RZ, P4 ;  /* 0x000000ff12137207 */ /* 0x000fc60002000000 */
[----:B------:R-:W-:Y:S01]  /*1f40*/  FFMA R18, R24, R65, R15 ;  /* 0x0000004118127223 */ /* 0x000fe2000000000f */
[----:B0-----:R-:W-:Y:S02]  /*1f50*/  FMUL R77, R14, R77 ;  /* 0x0000004d0e4d7220 */ /* 0x001fe40000400000 */
[----:B------:R-:W0:Y:S01]  /*1f60*/  LDC.64 R14, c[0x0][0x278] ;  /* 0x00009e00ff0e7b82 */ /* 0x000e220000000a00 */
[----:B------:R-:W-:Y:S01]  /*1f70*/  FFMA R19, R22, R27, R19 ;  /* 0x0000001b16137223 */ /* 0x000fe20000000013 */
[----:B------:R-:W-:Y:S02]  /*1f80*/  SEL R24, R13, RZ, P4 ;  /* 0x000000ff0d187207 */ /* 0x000fe40002000000 */
[----:B------:R-:W-:Y:S02]  /*1f90*/  CS2R R22, SRZ ;  /* 0x0000000000167805 */ /* 0x000fe4000001ff00 */
[----:B------:R-:W-:Y:S02]  /*1fa0*/  SEL R13, R17, RZ, P4 ;  /* 0x000000ff110d7207 */ /* 0x000fe40002000000 */
[----:B------:R-:W-:-:S03]  /*1fb0*/  CS2R R26, SRZ ;  /* 0x00000000001a7805 */ /* 0x000fc6000001ff00 */
[----:B------:R-:W-:Y:S01]  /*1fc0*/  FFMA R13, R24, R67, R13 ;  /* 0x00000043180d7223 */ /* 0x000fe2000000000d */
[----:B------:R-:W2:Y:S01]  /*1fd0*/  @P5 LDG.E.EL.128 R20, desc[UR6][R78.64] ;  /* 0x000000064e145981 */ /* 0x000ea2000c2e1d00 */
[----:B------:R-:W-:Y:S02]  /*1fe0*/  CS2R R24, SRZ ;  /* 0x0000000000187805 */ /* 0x000fe4000001ff00 */
[----:B------:R-:W-:-:S04]  /*1ff0*/  CS2R R28, SRZ ;  /* 0x00000000001c7805 */ /* 0x000fc8000001ff00 */
[----:B------:R1:W3:Y:S04]  /*2000*/  @P1 LDG.E.EL.128 R24, desc[UR6][R38.64+-0x840] ;  /* 0xfff7c00626181981 */ /* 0x0002e8000c2e1d00 */
[----:B------:R-:W4:Y:S01]  /*2010*/  @P1 LDG.E.EL.128 R28, desc[UR6][R58.64+-0x840] ;  /* 0xfff7c0063a1c1981 */ /* 0x000f22000c2e1d00 */
[----:B0-----:R-:W-:-:S05]  /*2020*/  IMAD.WIDE R64, R57, 0x4, R14 ;  /* 0x0000000439407825 */ /* 0x001fca00078e020e */
[----:B------:R-:W5:Y:S01]  /*2030*/  @P4 LDG.E.EL.128 R32, desc[UR6][R64.64] ;  /* 0x0000000640204981 */ /* 0x000f62000c2e1d00 */
[----:B-1----:R-:W-:Y:S01]  /*2040*/  CS2R R38, SRZ ;  /* 0x0000000000267805 */ /* 0x002fe2000001ff00 */
[----:B------:R-:W-:-:S05]  /*2050*/  IMAD.WIDE R56, R56, 0x4, R14 ;  /* 0x0000000438387825 */ /* 0x000fca00078e020e */
[----:B------:R-:W3:Y:S01]  /*2060*/  @P1 LDG.E.EL.128 R36, desc[UR6][R56.64] ;  /* 0x0000000638241981 */ /* 0x000ee2000c2e1d00 */
[----:B------:R-:W-:Y:S02]  /*2070*/  SEL R15, R12, RZ, P4 ;  /* 0x000000ff0c0f7207 */ /* 0x000fe40002000000 */
[----:B------:R-:W-:Y:S01]  /*2080*/  SEL R16, R16, RZ, P4 ;  /* 0x000000ff10107207 */ /* 0x000fe20002000000 */
[----:B------:R-:W-:Y:S01]  /*2090*/  FADD R74, R71, R74 ;  /* 0x0000004a474a7221 */ /* 0x000fe20000000000 */
[----:B------:R-:W-:-:S03]  /*20a0*/  IMAD R3, R3, 0xb00, R52 ;  /* 0x00000b0003037824 */ /* 0x000fc600078e0234 */
[----:B------:R-:W-:Y:S01]  /*20b0*/  FFMA R17, R15, R68, R16 ;  /* 0x000000440f117223 */ /* 0x000fe20000000010 */
[----:B------:R-:W-:Y:S02]  /*20c0*/  IMAD R3, R0, 0x2c0, R3 ;  /* 0x000002c000037824 */ /* 0x000fe400078e0203 */
[----:B------:R-:W-:Y:S01]  /*20d0*/  FMUL R60, R60, R61 ;  /* 0x0000003d3c3c7220 */ /* 0x000fe20000400000 */
[----:B------:R-:W-:Y:S01]  /*20e0*/  FMUL R62, R77, R62 ;  /* 0x0000003e4d3e7220 */ /* 0x000fe20000400000 */
[----:B------:R-:W-:Y:S01]  /*20f0*/  FADD R75, R70, R75 ;  /* 0x0000004b464b7221 */ /* 0x000fe20000000000 */
[----:B------:R-:W-:Y:S01]  /*2100*/  FADD R73, R73, R76 ;  /* 0x0000004c49497221 */ /* 0x000fe20000000000 */
[----:B------:R-:W-:Y:S02]  /*2110*/  ISETP.NE.AND P0, PT, R63, RZ, PT ;  /* 0x000000ff3f00720c */ /* 0x000fe40003f05270 */
[----:B--2---:R-:W-:Y:S02]  /*2120*/  SEL R20, R20, RZ, P5 ;  /* 0x000000ff14147207 */ /* 0x004fe40002800000 */
[----:B------:R-:W-:-:S02]  /*2130*/  SEL R21, R21, RZ, P5 ;  /* 0x000000ff15157207 */ /* 0x000fc40002800000 */
[----:B------:R-:W-:Y:S02]  /*2140*/  SEL R22, R22, RZ, P5 ;  /* 0x000000ff16167207 */ /* 0x000fe40002800000 */
[----:B------:R-:W-:Y:S02]  /*2150*/  SEL R23, R23, RZ, P5 ;  /* 0x000000ff17177207 */ /* 0x000fe40002800000 */
[----:B------:R-:W-:Y:S02]  /*2160*/  ISETP.GT.AND P5, PT, R52, 0x20f, PT ;  /* 0x0000020f3400780c */ /* 0x000fe40003fa4270 */
[----:B-----5:R-:W-:Y:S02]  /*2170*/  SEL R12, R33, RZ, P4 ;  /* 0x000000ff210c7207 */ /* 0x020fe40002000000 */
[----:B------:R-:W-:-:S03]  /*2180*/  SEL R32, R32, RZ, P4 ;  /* 0x000000ff20207207 */ /* 0x000fc60002000000 */
[----:B------:R-:W-:Y:S01]  /*2190*/  FADD R12, R12, R13 ;  /* 0x0000000d0c0c7221 */ /* 0x000fe20000000000 */
[----:B------:R-:W-:Y:S02]  /*21a0*/  SEL R34, R34, RZ, P4 ;  /* 0x000000ff22227207 */ /* 0x000fe40002000000 */
[----:B------:R-:W-:Y:S02]  /*21b0*/  SEL R35, R35, RZ, P4 ;  /* 0x000000ff23237207 */ /* 0x000fe40002000000 */
[----:B------:R-:W-:Y:S02]  /*21c0*/  @P3 FSEL R74, R12, RZ, P5 ;  /* 0x000000ff0c4a3208 */ /* 0x000fe40002800000 */
[----:B------:R-:W0:Y:S01]  /*21d0*/  LDC.64 R12, c[0x0][0x280] ;  /* 0x0000a000ff0c7b82 */ /* 0x000e220000000a00 */
[----:B------:R-:W-:Y:S01]  /*21e0*/  FADD R17, R32, R17 ;  /* 0x0000001120117221 */ /* 0x000fe20000000000 */
[----:B---3--:R-:W-:Y:S02]  /*21f0*/  SEL R33, R24, RZ, P1 ;  /* 0x000000ff18217207 */ /* 0x008fe40000800000 */
[----:B------:R-:W-:-:S02]  /*2200*/  SEL R0, R25, RZ, P1 ;  /* 0x000000ff19007207 */ /* 0x000fc40000800000 */
[----:B----4-:R-:W-:Y:S01]  /*2210*/  SEL R28, R28, RZ, P1 ;  /* 0x000000ff1c1c7207 */ /* 0x010fe20000800000 */
[----:B------:R-:W-:Y:S01]  /*2220*/  FADD R18, R35, R18 ;  /* 0x0000001223127221 */ /* 0x000fe20000000000 */
[----:B------:R-:W-:Y:S01]  /*2230*/  SEL R25, R26, RZ, P1 ;  /* 0x000000ff1a197207 */ /* 0x000fe20000800000 */
[----:B------:R-:W-:Y:S01]  /*2240*/  FADD R19, R34, R19 ;  /* 0x0000001322137221 */ /* 0x000fe20000000000 */
[----:B------:R-:W-:Y:S02]  /*2250*/  SEL R27, R27, RZ, P1 ;  /* 0x000000ff1b1b7207 */ /* 0x000fe40000800000 */
[----:B------:R-:W-:Y:S02]  /*2260*/  SEL R14, R31, RZ, P1 ;  /* 0x000000ff1f0e7207 */ /* 0x000fe40000800000 */
[----:B------:R-:W-:Y:S02]  /*2270*/  SEL R30, R30, RZ, P1 ;  /* 0x000000ff1e1e7207 */ /* 0x000fe40000800000 */
[----:B------:R-:W-:-:S02]  /*2280*/  SEL R29, R29, RZ, P1 ;  /* 0x000000ff1d1d7207 */ /* 0x000fc40000800000 */
[----:B------:R-:W-:Y:S01]  /*2290*/  @P3 FSEL R75, R17, RZ, P5 ;  /* 0x000000ff114b3208 */ /* 0x000fe20002800000 */
[----:B------:R-:W-:Y:S01]  /*22a0*/  FFMA R17, R33, R72, R28 ;  /* 0x0000004821117223 */ /* 0x000fe2000000001c */
[----:B------:R-:W-:Y:S01]  /*22b0*/  SEL R36, R36, RZ, P1 ;  /* 0x000000ff24247207 */ /* 0x000fe20000800000 */
[----:B------:R-:W-:Y:S01]  /*22c0*/  FFMA R62, R27, R62, R14 ;  /* 0x0000003e1b3e7223 */ /* 0x000fe2000000000e */
[----:B------:R-:W-:Y:S01]  /*22d0*/  SEL R37, R37, RZ, P1 ;  /* 0x000000ff25257207 */ /* 0x000fe20000800000 */
[----:B------:R-:W-:Y:S01]  /*22e0*/  FFMA R15, R25, R60, R30 ;  /* 0x0000003c190f7223 */ /* 0x000fe2000000001e */
[----:B------:R-:W-:Y:S01]  /*22f0*/  SEL R38, R38, RZ, P1 ;  /* 0x000000ff26267207 */ /* 0x000fe20000800000 */
[----:B------:R-:W-:Y:S01]  /*2300*/  FFMA R0, R0, R69, R29 ;  /* 0x0000004500007223 */ /* 0x000fe2000000001d */
[----:B------:R-:W-:Y:S01]  /*2310*/  SEL R39, R39, RZ, P1 ;  /* 0x000000ff27277207 */ /* 0x000fe20000800000 */
[----:B------:R-:W-:Y:S01]  /*2320*/  @!P2 FADD R74, R21, R44 ;  /* 0x0000002c154aa221 */ /* 0x000fe20000000000 */
[----:B------:R-:W-:Y:S01]  /*2330*/  @P3 FSEL R66, R18, RZ, P5 ;  /* 0x000000ff12423208 */ /* 0x000fe20002800000 */
[----:B------:R-:W-:Y:S01]  /*2340*/  @!P2 FADD R66, R23, R42 ;  /* 0x0000002a1742a221 */ /* 0x000fe20000000000 */
[----:B------:R-:W-:Y:S01]  /*2350*/  @P3 FSEL R73, R19, RZ, P5 ;  /* 0x000000ff13493208 */ /* 0x000fe20002800000 */
[----:B------:R-:W-:Y:S01]  /*2360*/  @!P2 FADD R75, R20, R45 ;  /* 0x0000002d144ba221 */ /* 0x000fe20000000000 */
[----:B------:R-:W-:Y:S01]  /*2370*/  @!P2 FADD R73, R22, R43 ;  /* 0x0000002b1649a221 */ /* 0x000fe20000000000 */
[----:B------:R-:W-:Y:S01]  /*2380*/  ISETP.GE.AND P4, PT, R52, 0xb0, PT ;  /* 0x000000b03400780c */ /* 0x000fe20003f86270 */
[----:B------:R-:W-:Y:S01]  /*2390*/  FADD R17, R36, R17 ;  /* 0x0000001124117221 */ /* 0x000fe20000000000 */
[----:B------:R-:W-:Y:S01]  /*23a0*/  FADD R39, R39, R62 ;  /* 0x0000003e27277221 */ /* 0x000fe20000000000 */
[----:B------:R-:W-:Y:S01]  /*23b0*/  FADD R15, R38, R15 ;  /* 0x0000000f260f7221 */ /* 0x000fe20000000000 */
[----:B------:R-:W-:Y:S01]  /*23c0*/  FADD R0, R37, R0 ;  /* 0x0000000025007221 */ /* 0x000fe20000000000 */
[----:B------:R-:W-:-:S02]  /*23d0*/  FSEL R10, R10, R75, !P4 ;  /* 0x0000004b0a0a7208 */ /* 0x000fc40006000000 */
[----:B------:R-:W-:Y:S02]  /*23e0*/  FSEL R9, R9, R74, !P4 ;  /* 0x0000004a09097208 */ /* 0x000fe40006000000 */
[----:B------:R-:W-:Y:S02]  /*23f0*/  FSEL R8, R8, R73, !P4 ;  /* 0x0000004908087208 */ /* 0x000fe40006000000 */
[----:B------:R-:W-:Y:S02]  /*2400*/  FSEL R66, R7, R66, !P4 ;  /* 0x0000004207427208 */ /* 0x000fe40006000000 */
[----:B------:R-:W-:Y:S01]  /*2410*/  @P3 FSEL R55, R17, RZ, P5 ;  /* 0x000000ff11373208 */ /* 0x000fe20002800000 */
[----:B------:R-:W-:Y:S01]  /*2420*/  @!P2 FADD R55, R46, R51 ;  /* 0x000000332e37a221 */ /* 0x000fe20000000000 */
[----:B------:R-:W-:Y:S01]  /*2430*/  @P3 FSEL R54, R39, RZ, P5 ;  /* 0x000000ff27363208 */ /* 0x000fe20002800000 */
[----:B------:R-:W-:Y:S01]  /*2440*/  @!P2 FADD R54, R49, R40 ;  /* 0x000000283136a221 */ /* 0x000fe20000000000 */
[----:B------:R-:W-:Y:S01]  /*2450*/  @P3 FSEL R11, R15, RZ, P5 ;  /* 0x000000ff0f0b3208 */ /* 0x000fe20002800000 */
[----:B------:R-:W-:Y:S01]  /*2460*/  @!P2 FADD R11, R48, R41 ;  /* 0x00000029300ba221 */ /* 0x000fe20000000000 */
[----:B------:R-:W-:Y:S01]  /*2470*/  @P3 FSEL R53, R0, RZ, P5 ;  /* 0x000000ff00353208 */ /* 0x000fe20002800000 */
[----:B------:R-:W-:Y:S01]  /*2480*/  @!P2 FADD R53, R47, R50 ;  /* 0x000000322f35a221 */ /* 0x000fe20000000000 */
[----:B------:R-:W-:-:S02]  /*2490*/  FSETP.GEU.AND P1, PT, R66, RZ, PT ;  /* 0x000000ff4200720b */ /* 0x000fc40003f2e000 */
[----:B------:R-:W-:Y:S02]  /*24a0*/  FSETP.GEU.AND P2, PT, R8, RZ, PT ;  /* 0x000000ff0800720b */ /* 0x000fe40003f4e000 */
[----:B------:R-:W-:Y:S02]  /*24b0*/  FSETP.GEU.AND P3, PT, R9, RZ, PT ;  /* 0x000000ff0900720b */ /* 0x000fe40003f6e000 */
[----:B------:R-:W-:Y:S02]  /*24c0*/  FSETP.GEU.AND P5, PT, R10, RZ, PT ;  /* 0x000000ff0a00720b */ /* 0x000fe40003fae000 */
[----:B------:R-:W-:Y:S01]  /*24d0*/  FSEL R55, R6, R55, !P4 ;  /* 0x0000003706377208 */ /* 0x000fe20006000000 */
[----:B0-----:R-:W-:Y:S01]  /*24e0*/  IMAD.WIDE R6, R3, 0x4, R12 ;  /* 0x0000000403067825 */ /* 0x001fe200078e020c */
[----:B------:R-:W-:Y:S02]  /*24f0*/  SEL R19, R66, RZ, P1 ;  /* 0x000000ff42137207 */ /* 0x000fe40000800000 */
[----:B------:R-:W-:-:S02]  /*2500*/  SEL R18, R8, RZ, P2 ;  /* 0x000000ff08127207 */ /* 0x000fc40001000000 */
[----:B------:R-:W-:Y:S02]  /*2510*/  SEL R17, R9, RZ, P3 ;  /* 0x000000ff09117207 */ /* 0x000fe40001800000 */
[----:B------:R-:W-:Y:S02]  /*2520*/  SEL R16, R10, RZ, P5 ;  /* 0x000000ff0a107207 */ /* 0x000fe40002800000 */
[----:B------:R-:W-:Y:S02]  /*2530*/  FSEL R2, R2, R53, !P4 ;  /* 0x0000003502027208 */ /* 0x000fe40006000000 */
[----:B------:R-:W-:Y:S02]  /*2540*/  FSEL R5, R5, R54, !P4 ;  /* 0x0000003605057208 */ /* 0x000fe40006000000 */
[----:B------:R-:W-:Y:S01]  /*2550*/  FSEL R4, R4, R11, !P4 ;  /* 0x0000000b04047208 */ /* 0x000fe20006000000 */
[----:B------:R-:W-:Y:S01]  /*2560*/  VIADD R15, R3, 0x580 ;  /* 0x00000580030f7836 */ /* 0x000fe20000000000 */
[----:B------:R-:W-:Y:S01]  /*2570*/  FSETP.GEU.AND P1, PT, R5, RZ, PT ;  /* 0x000000ff0500720b */ /* 0x000fe20003f2e000 */
[----:B------:R0:W-:Y:S01]  /*2580*/  @P6 STG.E.128 desc[UR6][R6.64], R16 ;  /* 0x0000001006006986 */ /* 0x0001e2000c101d06 */
[----:B------:R-:W-:-:S02]  /*2590*/  FSETP.GEU.AND P2, PT, R4, RZ, PT ;  /* 0x000000ff0400720b */ /* 0x000fc40003f4e000 */
[----:B------:R-:W-:Y:S02]  /*25a0*/  FSETP.GEU.AND P3, PT, R2, RZ, PT ;  /* 0x000000ff0200720b */ /* 0x000fe40003f6e000 */
[----:B------:R-:W-:Y:S01]  /*25b0*/  FSETP.GEU.AND P4, PT, R55, RZ, PT ;  /* 0x000000ff3700720b */ /* 0x000fe20003f8e000 */
[----:B------:R-:W-:Y:S01]  /*25c0*/  IMAD.WIDE R12, R15, 0x4, R12 ;  /* 0x000000040f0c7825 */ /* 0x000fe200078e020c */
[----:B------:R-:W-:Y:S02]  /*25d0*/  SEL R11, R5, RZ, P1 ;  /* 0x000000ff050b7207 */ /* 0x000fe40000800000 */
[----:B------:R-:W-:Y:S02]  /*25e0*/  SEL R10, R4, RZ, P2 ;  /* 0x000000ff040a7207 */ /* 0x000fe40001000000 */
[----:B------:R-:W-:Y:S02]  /*25f0*/  SEL R9, R2, RZ, P3 ;  /* 0x000000ff02097207 */ /* 0x000fe40001800000 */
[----:B------:R-:W-:Y:S01]  /*2600*/  SEL R8, R55, RZ, P4 ;  /* 0x000000ff37087207 */ /* 0x000fe20002000000 */
[----:B0-----:R-:W-:Y:S06]  /*2610*/  @!P0 EXIT ;  /* 0x000000000000894d */ /* 0x001fec0003800000 */
[----:B------:R-:W-:Y:S01]  /*2620*/  STG.E.128 desc[UR6][R12.64], R8 ;  /* 0x000000080c007986 */ /* 0x000fe2000c101d06 */
[----:B------:R-:W-:Y:S05]  /*2630*/  EXIT ;  /* 0x000000000000794d */ /* 0x000fea0003800000 */
.L_x_0:
[----:B------:R-:W-:-:S00]  /*2640*/  BRA `(.L_x_0) ;  /* 0xfffffffc00fc7947 */ /* 0x000fc0000383ffff */
[----:B------:R-:W-:-:S00]  /*2650*/  NOP ;  /* 0x0000000000007918 */ /* 0x000fc00000000000 */
        /* <DEDUP_REMOVED lines=10> */
.L_x_1:


//--------------------- .nv.global.init           --------------------------
	.section	.nv.global.init,"aw",@progbits
.nv.global.init:
	.type		_$_str,@object
	.size		_$_str,(_$_str_$_2 - _$_str)
_$_str:
        /*0000*/ 	.byte	0x5f, 0x5f, 0x43, 0x55, 0x44, 0x41, 0x5f, 0x46, 0x54, 0x5a, 0x00
	.type		_$_str_$_2,@object
	.size		_$_str_$_2,(.L_1 - _$_str_$_2)
_$_str_$_2:
        /*000b*/ 	.byte	0x5f, 0x5f, 0x43, 0x55, 0x44, 0x41, 0x5f, 0x50, 0x52, 0x45, 0x43, 0x5f, 0x53, 0x51, 0x52, 0x54
        /*001b*/ 	.byte	0x00
.L_1:


//--------------------- .nv.constant0.triton_poi_fused_cat_relu_62 --------------------------
	.section	.nv.constant0.triton_poi_fused_cat_relu_62,"a",@progbits
	.sectionflags	@""
	.align	4
.nv.constant0.triton_poi_fused_cat_relu_62:
	.zero		656
